	.target	sm_100a

	.elftype	@"ET_EXEC"


//--------------------- .note.nv.tkinfo           --------------------------
	.section	.note.nv.tkinfo,"",@"SHT_NOTE"
	.sectionflags	@"SHF_NOTE_NV_TKINFO"
	.tkinfo
        /*0018*/ 	.word	0x00000081
        /*0030*/ 	.string	""
        /*0030*/ 	.string	"ptxas-blackwell"
        /*0030*/ 	.string	"Cuda compilation tools, release 12.9, V12.9.86"
        /*0030*/ 	.string	"Build cuda_12.9.r12.9/compiler.36037853_0"
        /*0030*/ 	.string	"-v  -suppress-debug-info  -lineinfo  -arch sm_100a "



//--------------------- .note.nv.cuver            --------------------------
	.section	.note.nv.cuver,"",@"SHT_NOTE"
	.sectionflags	@"SHF_NOTE_NV_CUVER"
        /*0018*/ 	.short	0x0001
        /*001a*/ 	.short	0x0064
        /*001c*/ 	.short	0x0001
        /*001e*/ 	.short	0x0000
        /*0020*/ 	.short	0x0001
        /*0022*/ 	.short	0x0000


//--------------------- .nv.info                  --------------------------
	.section	.nv.info,"",@"SHT_CUDA_INFO"
	.align	4


	//----- nvinfo : EIATTR_REGCOUNT
	.align		4
        /*0000*/ 	.byte	0x04, 0x2f
        /*0002*/ 	.short	(.L_4 - .L_3)
	.align		4
.L_3:
        /*0004*/ 	.word	index@(gluon_tcgen05)
        /*0008*/ 	.word	0x00000047


	//----- nvinfo : EIATTR_FRAME_SIZE
	.align		4
.L_4:
        /*000c*/ 	.byte	0x04, 0x11
        /*000e*/ 	.short	(.L_6 - .L_5)
	.align		4
.L_5:
        /*0010*/ 	.word	index@($__internal_2_$__cuda_sm10x_tcgen05_guardrail_trap_unallocated_columns_being_dealloced)
        /*0014*/ 	.word	0x00000000


	//----- nvinfo : EIATTR_FRAME_SIZE
	.align		4
.L_6:
        /*0018*/ 	.byte	0x04, 0x11
        /*001a*/ 	.short	(.L_8 - .L_7)
	.align		4
.L_7:
        /*001c*/ 	.word	index@($__internal_1_$__cuda_sm10x_tcgen05_guardrail_trap_phase_invalid_during_alloc)
        /*0020*/ 	.word	0x00000000


	//----- nvinfo : EIATTR_FRAME_SIZE
	.align		4
.L_8:
        /*0024*/ 	.byte	0x04, 0x11
        /*0026*/ 	.short	(.L_10 - .L_9)
	.align		4
.L_9:
        /*0028*/ 	.word	index@($__internal_0_$__cuda_sm10x_tcgen05_guardrail_trap_col_being_dealloced_not_returned_by_alloc)
        /*002c*/ 	.word	0x00000000


	//----- nvinfo : EIATTR_FRAME_SIZE
	.align		4
.L_10:
        /*0030*/ 	.byte	0x04, 0x11
        /*0032*/ 	.short	(.L_12 - .L_11)
	.align		4
.L_11:
        /*0034*/ 	.word	index@(gluon_tcgen05)
        /*0038*/ 	.word	0x00000000


	//----- nvinfo : EIATTR_MIN_STACK_SIZE
	.align		4
.L_12:
        /*003c*/ 	.byte	0x04, 0x12
        /*003e*/ 	.short	(.L_14 - .L_13)
	.align		4
.L_13:
        /*0040*/ 	.word	index@(gluon_tcgen05)
        /*0044*/ 	.word	0x00000000
.L_14:


//--------------------- .nv.info.gluon_tcgen05    --------------------------
	.section	.nv.info.gluon_tcgen05,"",@"SHT_CUDA_INFO"
	.sectionflags	@""
	.align	4


	//----- nvinfo : EIATTR_CUDA_API_VERSION
	.align		4
        /*0000*/ 	.byte	0x04, 0x37
        /*0002*/ 	.short	(.L_16 - .L_15)
.L_15:
        /*0004*/ 	.word	0x00000081


	//----- nvinfo : EIATTR_KPARAM_INFO
	.align		4
.L_16:
        /*0008*/ 	.byte	0x04, 0x17
        /*000a*/ 	.short	(.L_18 - .L_17)
.L_17:
        /*000c*/ 	.word	0x00000000
        /*0010*/ 	.short	0x000a
        /*0012*/ 	.short	0x0048
        /*0014*/ 	.byte	0x00, 0xf4, 0x21, 0x00


	//----- nvinfo : EIATTR_KPARAM_INFO
	.align		4
.L_18:
        /*0018*/ 	.byte	0x04, 0x17
        /*001a*/ 	.short	(.L_20 - .L_19)
.L_19:
        /*001c*/ 	.word	0x00000000
        /*0020*/ 	.short	0x0009
        /*0022*/ 	.short	0x0040
        /*0024*/ 	.byte	0x00, 0xf4, 0x21, 0x00


	//----- nvinfo : EIATTR_KPARAM_INFO
	.align		4
.L_20:
        /*0028*/ 	.byte	0x04, 0x17
        /*002a*/ 	.short	(.L_22 - .L_21)
.L_21:
        /*002c*/ 	.word	0x00000000
        /*0030*/ 	.short	0x0008
        /*0032*/ 	.short	0x0038
        /*0034*/ 	.byte	0x00, 0xf0, 0x21, 0x00


	//----- nvinfo : EIATTR_KPARAM_INFO
	.align		4
.L_22:
        /*0038*/ 	.byte	0x04, 0x17
        /*003a*/ 	.short	(.L_24 - .L_23)
.L_23:
        /*003c*/ 	.word	0x00000000
        /*0040*/ 	.short	0x0007
        /*0042*/ 	.short	0x0030
        /*0044*/ 	.byte	0x00, 0xf0, 0x21, 0x00


	//----- nvinfo : EIATTR_KPARAM_INFO
	.align		4
.L_24:
        /*0048*/ 	.byte	0x04, 0x17
        /*004a*/ 	.short	(.L_26 - .L_25)
.L_25:
        /*004c*/ 	.word	0x00000000
        /*0050*/ 	.short	0x0006
        /*0052*/ 	.short	0x0028
        /*0054*/ 	.byte	0x00, 0xf0, 0x21, 0x00


	//----- nvinfo : EIATTR_KPARAM_INFO
	.align		4
.L_26:
        /*0058*/ 	.byte	0x04, 0x17
        /*005a*/ 	.short	(.L_28 - .L_27)
.L_27:
        /*005c*/ 	.word	0x00000000
        /*0060*/ 	.short	0x0005
        /*0062*/ 	.short	0x0020
        /*0064*/ 	.byte	0x00, 0xf0, 0x11, 0x00


	//----- nvinfo : EIATTR_KPARAM_INFO
	.align		4
.L_28:
        /*0068*/ 	.byte	0x04, 0x17
        /*006a*/ 	.short	(.L_30 - .L_29)
.L_29:
        /*006c*/ 	.word	0x00000000
        /*0070*/ 	.short	0x0004
        /*0072*/ 	.short	0x001c
        /*0074*/ 	.byte	0x00, 0xf0, 0x11, 0x00


	//----- nvinfo : EIATTR_KPARAM_INFO
	.align		4
.L_30:
        /*0078*/ 	.byte	0x04, 0x17
        /*007a*/ 	.short	(.L_32 - .L_31)
.L_31:
        /*007c*/ 	.word	0x00000000
        /*0080*/ 	.short	0x0003
        /*0082*/ 	.short	0x0018
        /*0084*/ 	.byte	0x00, 0xf0, 0x11, 0x00


	//----- nvinfo : EIATTR_KPARAM_INFO
	.align		4
.L_32:
        /*0088*/ 	.byte	0x04, 0x17
        /*008a*/ 	.short	(.L_34 - .L_33)
.L_33:
        /*008c*/ 	.word	0x00000000
        /*0090*/ 	.short	0x0002
        /*0092*/ 	.short	0x0010
        /*0094*/ 	.byte	0x00, 0xf4, 0x21, 0x00


	//----- nvinfo : EIATTR_KPARAM_INFO
	.align		4
.L_34:
        /*0098*/ 	.byte	0x04, 0x17
        /*009a*/ 	.short	(.L_36 - .L_35)
.L_35:
        /*009c*/ 	.word	0x00000000
        /*00a0*/ 	.short	0x0001
        /*00a2*/ 	.short	0x0008
        /*00a4*/ 	.byte	0x00, 0xf4, 0x21, 0x00


	//----- nvinfo : EIATTR_KPARAM_INFO
	.align		4
.L_36:
        /*00a8*/ 	.byte	0x04, 0x17
        /*00aa*/ 	.short	(.L_38 - .L_37)
.L_37:
        /*00ac*/ 	.word	0x00000000
        /*00b0*/ 	.short	0x0000
        /*00b2*/ 	.short	0x0000
        /*00b4*/ 	.byte	0x00, 0xf4, 0x21, 0x00


	//----- nvinfo : EIATTR_AT_ENTRY_FRAGMENTS
	.align		4
.L_38:
        /*00b8*/ 	.byte	0x04, 0x4f
        /*00ba*/ 	.short	(.L_40 - .L_39)


	//   ....[0]....
.L_39:
        /*00bc*/ 	.word	0x00000004


	//----- nvinfo : EIATTR_RESERVED_SMEM_USED
	.align		4
.L_40:
        /*00c0*/ 	.byte	0x01, 0x41
	.zero		2


	//----- nvinfo : EIATTR_SPARSE_MMA_MASK
	.align		4
        /*00c4*/ 	.byte	0x03, 0x50
        /*00c6*/ 	.short	0x0000


	//----- nvinfo : EIATTR_TCGEN05_1CTA_USED
	.align		4
        /*00c8*/ 	.byte	0x01, 0x51
	.zero		2


	//----- nvinfo : EIATTR_MAXREG_COUNT
	.align		4
        /*00cc*/ 	.byte	0x03, 0x1b
        /*00ce*/ 	.short	0x00ff


	//----- nvinfo : EIATTR_NUM_BARRIERS
	.align		4
        /*00d0*/ 	.byte	0x02, 0x4c
        /*00d2*/ 	.byte	0x01
	.zero		1


	//----- nvinfo : EIATTR_INT_WARP_WIDE_INSTR_OFFSETS
	.align		4
        /*00d4*/ 	.byte	0x04, 0x31
        /*00d6*/ 	.short	(.L_42 - .L_41)


	//   ....[0]....
.L_41:
        /*00d8*/ 	.word	0x00001670


	//   ....[1]....
        /*00dc*/ 	.word	0x00001690


	//   ....[2]....
        /*00e0*/ 	.word	0x00001710


	//   ....[3]....
        /*00e4*/ 	.word	0x000019f0


	//   ....[4]....
        /*00e8*/ 	.word	0x00001a00


	//   ....[5]....
        /*00ec*/ 	.word	0x00001a60


	//   ....[6]....
        /*00f0*/ 	.word	0x00001a70


	//   ....[7]....
        /*00f4*/ 	.word	0x00001ca0


	//   ....[8]....
        /*00f8*/ 	.word	0x00001cb0


	//   ....[9]....
        /*00fc*/ 	.word	0x00001e30


	//   ....[10]....
        /*0100*/ 	.word	0x00001e60


	//   ....[11]....
        /*0104*/ 	.word	0x00001e90


	//   ....[12]....
        /*0108*/ 	.word	0x00001eb0


	//   ....[13]....
        /*010c*/ 	.word	0x000020d0


	//   ....[14]....
        /*0110*/ 	.word	0x000020e0


	//   ....[15]....
        /*0114*/ 	.word	0x00002420


	//   ....[16]....
        /*0118*/ 	.word	0x00002430


	//   ....[17]....
        /*011c*/ 	.word	0x000028a0


	//   ....[18]....
        /*0120*/ 	.word	0x000028f0


	//----- nvinfo : EIATTR_COOP_GROUP_MASK_REGIDS
	.align		4
.L_42:
        /*0124*/ 	.byte	0x04, 0x29
        /*0126*/ 	.short	(.L_44 - .L_43)


	//   ....[0]....
.L_43:
        /*0128*/ 	.word	0xffffffff


	//   ....[1]....
        /*012c*/ 	.word	0xffffffff


	//   ....[2]....
        /*0130*/ 	.word	0xffffffff


	//   ....[3]....
        /*0134*/ 	.word	0xffffffff


	//   ....[4]....
        /*0138*/ 	.word	0xffffffff


	//   ....[5]....
        /*013c*/ 	.word	0xffffffff


	//   ....[6]....
        /*0140*/ 	.word	0xffffffff


	//   ....[7]....
        /*0144*/ 	.word	0xffffffff


	//   ....[8]....
        /*0148*/ 	.word	0xffffffff


	//   ....[9]....
        /*014c*/ 	.word	0xffffffff


	//----- nvinfo : EIATTR_COOP_GROUP_INSTR_OFFSETS
	.align		4
.L_44:
        /*0150*/ 	.byte	0x04, 0x28
        /*0152*/ 	.short	(.L_46 - .L_45)


	//   ....[0]....
.L_45:
        /*0154*/ 	.word	0x00000050


	//   ....[1]....
        /*0158*/ 	.word	0x00000310


	//   ....[2]....
        /*015c*/ 	.word	0x000004f0


	//   ....[3]....
        /*0160*/ 	.word	0x00000980


	//   ....[4]....
        /*0164*/ 	.word	0x00000ac0


	//   ....[5]....
        /*0168*/ 	.word	0x00000fa0


	//   ....[6]....
        /*016c*/ 	.word	0x000010e0


	//   ....[7]....
        /*0170*/ 	.word	0x00001530


	//   ....[8]....
        /*0174*/ 	.word	0x00002730


	//   ....[9]....
        /*0178*/ 	.word	0x000029a0


	//----- nvinfo : EIATTR_VRC_CTA_INIT_COUNT
	.align		4
.L_46:
        /*017c*/ 	.byte	0x02, 0x4a
        /*017e*/ 	.byte	0x80
	.zero		1


	//----- nvinfo : EIATTR_MBARRIER_INSTR_OFFSETS
	.align		4
        /*0180*/ 	.byte	0x04, 0x39
        /*0182*/ 	.short	(.L_48 - .L_47)


	//   ....[0]....
.L_47:
        /*0184*/ 	.word	0x00001730
        /*0188*/ 	.word	0x000000ff
        /*018c*/ 	.word	0x00009000
        /*0190*/ 	.short	0x0100
        /*0192*/ 	.byte	0x08
	.zero		1


	//   ....[1]....
        /*0194*/ 	.word	0x00001740
        /*0198*/ 	.word	0x000000ff
        /*019c*/ 	.word	0x00009020
        /*01a0*/ 	.short	0x0100
        /*01a2*/ 	.byte	0x08
	.zero		1


	//   ....[2]....
        /*01a4*/ 	.word	0x000017f0
        /*01a8*/ 	.word	0x000000ff
        /*01ac*/ 	.word	0x00009008
        /*01b0*/ 	.short	0x0100
        /*01b2*/ 	.byte	0x08
	.zero		1


	//   ....[3]....
        /*01b4*/ 	.word	0x00001800
        /*01b8*/ 	.word	0x000000ff
        /*01bc*/ 	.word	0x00009028
        /*01c0*/ 	.short	0x0100
        /*01c2*/ 	.byte	0x08
	.zero		1


	//   ....[4]....
        /*01c4*/ 	.word	0x00001910
        /*01c8*/ 	.word	0x000000ff
        /*01cc*/ 	.word	0x00009010
        /*01d0*/ 	.short	0x0100
        /*01d2*/ 	.byte	0x08
	.zero		1


	//   ....[5]....
        /*01d4*/ 	.word	0x00001920
        /*01d8*/ 	.word	0x000000ff
        /*01dc*/ 	.word	0x00009030
        /*01e0*/ 	.short	0x0100
        /*01e2*/ 	.byte	0x08
	.zero		1


	//   ....[6]....
        /*01e4*/ 	.word	0x00001b00
        /*01e8*/ 	.word	0x000000ff
        /*01ec*/ 	.word	0x00009000
        /*01f0*/ 	.short	0x010a
        /*01f2*/ 	.byte	0x08
	.zero		1


	//   ....[7]....
        /*01f4*/ 	.word	0x00001d00
        /*01f8*/ 	.word	0x000000ff
        /*01fc*/ 	.word	0x00009020
        /*0200*/ 	.short	0x010a
        /*0202*/ 	.byte	0x08
	.zero		1


	//   ....[8]....
        /*0204*/ 	.word	0x00001f30
        /*0208*/ 	.word	0x000000ff
        /*020c*/ 	.word	0x00009000
        /*0210*/ 	.short	0x010a
        /*0212*/ 	.byte	0x1c
	.zero		1


	//   ....[9]....
        /*0214*/ 	.word	0x00002120
        /*0218*/ 	.word	0x000000ff
        /*021c*/ 	.word	0x00009020
        /*0220*/ 	.short	0x010a
        /*0222*/ 	.byte	0x1c
	.zero		1


	//   ....[10]....
        /*0224*/ 	.word	0x00002200
        /*0228*/ 	.word	0x000000ff
        /*022c*/ 	.word	0x00009000
        /*0230*/ 	.short	0x0108
        /*0232*/ 	.byte	0x08
	.zero		1


	//   ....[11]....
        /*0234*/ 	.word	0x00002210
        /*0238*/ 	.word	0x000000ff
        /*023c*/ 	.word	0x00009020
        /*0240*/ 	.short	0x0108
        /*0242*/ 	.byte	0x08
	.zero		1


	//   ....[12]....
        /*0244*/ 	.word	0x00002260
        /*0248*/ 	.word	0x000000ff
        /*024c*/ 	.word	0x00009008
        /*0250*/ 	.short	0x0108
        /*0252*/ 	.byte	0x08
	.zero		1


	//   ....[13]....
        /*0254*/ 	.word	0x00002270
        /*0258*/ 	.word	0x000000ff
        /*025c*/ 	.word	0x00009028
        /*0260*/ 	.short	0x0108
        /*0262*/ 	.byte	0x08
	.zero		1


	//   ....[14]....
        /*0264*/ 	.word	0x000022c0
        /*0268*/ 	.word	0x000000ff
        /*026c*/ 	.word	0x00009010
        /*0270*/ 	.short	0x0108
        /*0272*/ 	.byte	0x08
	.zero		1


	//   ....[15]....
        /*0274*/ 	.word	0x000022d0
        /*0278*/ 	.word	0x000000ff
        /*027c*/ 	.word	0x00009030
        /*0280*/ 	.short	0x0108
        /*0282*/ 	.byte	0x08
	.zero		1


	//   ....[16]....
        /*0284*/ 	.word	0x000029c0
        /*0288*/ 	.word	0x000000ff
        /*028c*/ 	.word	0x00009000
        /*0290*/ 	.short	0x010a
        /*0292*/ 	.byte	0x08
	.zero		1


	//   ....[17]....
        /*0294*/ 	.word	0x000029f0
        /*0298*/ 	.word	0x000000ff
        /*029c*/ 	.word	0x00009020
        /*02a0*/ 	.short	0x010a
        /*02a2*/ 	.byte	0x08
	.zero		1


	//   ....[18]....
        /*02a4*/ 	.word	0x00002a20
        /*02a8*/ 	.word	0x000000ff
        /*02ac*/ 	.word	0x00009000
        /*02b0*/ 	.short	0x010a
        /*02b2*/ 	.byte	0x1c
	.zero		1


	//   ....[19]....
        /*02b4*/ 	.word	0x00002a50
        /*02b8*/ 	.word	0x000000ff
        /*02bc*/ 	.word	0x00009020
        /*02c0*/ 	.short	0x010a
        /*02c2*/ 	.byte	0x1c
	.zero		1


	//----- nvinfo : EIATTR_NUM_MBARRIERS
	.align		4
.L_48:
        /*02c4*/ 	.byte	0x03, 0x38
        /*02c6*/ 	.short	0x0006


	//----- nvinfo : EIATTR_EXIT_INSTR_OFFSETS
	.align		4
        /*02c8*/ 	.byte	0x04, 0x1c
        /*02ca*/ 	.short	(.L_50 - .L_49)


	//   ....[0]....
.L_49:
        /*02cc*/ 	.word	0x000029b0


	//----- nvinfo : EIATTR_REQNTID
	.align		4
.L_50:
        /*02d0*/ 	.byte	0x04, 0x10
        /*02d2*/ 	.short	(.L_52 - .L_51)
.L_51:
        /*02d4*/ 	.word	0x00000080
        /*02d8*/ 	.word	0x00000001
        /*02dc*/ 	.word	0x00000001


	//----- nvinfo : EIATTR_CRS_STACK_SIZE
	.align		4
.L_52:
        /*02e0*/ 	.byte	0x04, 0x1e
        /*02e2*/ 	.short	(.L_54 - .L_53)
.L_53:
        /*02e4*/ 	.word	0x00000000


	//----- nvinfo : EIATTR_CBANK_PARAM_SIZE
	.align		4
.L_54:
        /*02e8*/ 	.byte	0x03, 0x19
        /*02ea*/ 	.short	0x0050


	//----- nvinfo : EIATTR_PARAM_CBANK
	.align		4
        /*02ec*/ 	.byte	0x04, 0x0a
        /*02ee*/ 	.short	(.L_56 - .L_55)
	.align		4
.L_55:
        /*02f0*/ 	.word	index@(.nv.constant0.gluon_tcgen05)
        /*02f4*/ 	.short	0x0380
        /*02f6*/ 	.short	0x0050


	//----- nvinfo : EIATTR_SW_WAR
	.align		4
.L_56:
        /*02f8*/ 	.byte	0x04, 0x36
        /*02fa*/ 	.short	(.L_58 - .L_57)
.L_57:
        /*02fc*/ 	.word	0x00000008
.L_58:


//--------------------- .nv.compat                --------------------------
	.section	.nv.compat,"",@"SHT_CUDA_COMPAT_INFO"
	.align	4
        /*0000*/ 	.byte	0x02, 0x02, 0x02, 0x00, 0x02, 0x05, 0x05, 0x00, 0x02, 0x03, 0x03, 0x00, 0x02, 0x06, 0x01, 0x00


//--------------------- .nv.callgraph             --------------------------
	.section	.nv.callgraph,"",@"SHT_CUDA_CALLGRAPH"
	.align	4
	.sectionentsize	8
	.align		4
        /*0000*/ 	.word	0x00000000
	.align		4
        /*0004*/ 	.word	0xffffffff
	.align		4
        /*0008*/ 	.word	0x00000000
	.align		4
        /*000c*/ 	.word	0xfffffffe
	.align		4
        /*0010*/ 	.word	0x00000000
	.align		4
        /*0014*/ 	.word	0xfffffffd
	.align		4
        /*0018*/ 	.word	0x00000000
	.align		4
        /*001c*/ 	.word	0xfffffffc


//--------------------- .text.gluon_tcgen05       --------------------------
	.section	.text.gluon_tcgen05,"ax",@progbits
	.align	128
        .global         gluon_tcgen05
        .type           gluon_tcgen05,@function
        .size           gluon_tcgen05,(.L_x_82 - gluon_tcgen05)
        .other          gluon_tcgen05,@"STO_CUDA_ENTRY STV_DEFAULT"
gluon_tcgen05:
.text.gluon_tcgen05:
[----:B------:R-:W1:Y:S01]  /*0000*/  LDC R1, c[0x0][0x37c] ;  /* 0x0000df00ff017b82 */ /* 0x000e620000000800 */
[----:B------:R-:W2:Y:S02]  /*0010*/  S2R R0, SR_TID.X ;  /* 0x0000000000007919 */ /* 0x000ea40000002100 */
[----:B--2---:R-:W-:-:S13]  /*0020*/  ISETP.GE.U32.AND P2, PT, R0, 0x20, PT ;  /* 0x000000200000780c */ /* 0x004fda0003f46070 */
[----:B------:R-:W-:Y:S05]  /*0030*/  @P2 BRA `(.L_x_0) ;  /* 0x0000000000b82947 */ /* 0x000fea0003800000 */
[----:B------:R-:W2:Y:S01]  /*0040*/  S2UR UR6, SR_CgaCtaId ;  /* 0x00000000000679c3 */ /* 0x000ea20000008800 */
[----:B------:R-:W-:Y:S01]  /*0050*/  NOP ;  /* 0x0000000000007918 */ /* 0x000fe20000000000 */
[----:B------:R-:W-:Y:S02]  /*0060*/  UMOV UR4, 0x40 ;  /* 0x0000004000047882 */ /* 0x000fe40000000000 */
[----:B--2---:R-:W-:-:S09]  /*0070*/  ULEA UR4, UR6, UR4, 0x18 ;  /* 0x0000000406047291 */ /* 0x004fd2000f8ec0ff */
[----:B------:R-:W2:Y:S01]  /*0080*/  LDS.U8 R2, [UR4] ;  /* 0x00000004ff027984 */ /* 0x000ea20008000000 */
[----:B------:R-:W-:Y:S02]  /*0090*/  UMOV UR4, 0x400 ;  /* 0x0000040000047882 */ /* 0x000fe40000000000 */
[----:B------:R-:W-:Y:S01]  /*00a0*/  ULEA UR4, UR6, UR4, 0x18 ;  /* 0x0000000406047291 */ /* 0x000fe2000f8ec0ff */
[----:B--2---:R-:W-:-:S13]  /*00b0*/  ISETP.NE.AND P0, PT, R2, RZ, PT ;  /* 0x000000ff0200720c */ /* 0x004fda0003f05270 */
[----:B------:R-:W-:Y:S05]  /*00c0*/  @P0 BRA `(.L_x_1) ;  /* 0x00000000007c0947 */ /* 0x000fea0003800000 */
[----:B------:R-:W-:-:S13]  /*00d0*/  ELECT P0, URZ, PT ;  /* 0x0000000000ff782f */ /* 0x000fda0003800000 */
[----:B------:R-:W-:Y:S05]  /*00e0*/  @!P0 BRA `(.L_x_2) ;  /* 0x0000000000848947 */ /* 0x000fea0003800000 */
[----:B------:R-:W-:Y:S01]  /*00f0*/  UMOV UR5, 0x4 ;  /* 0x0000000400057882 */ /* 0x000fe20000000000 */
[----:B------:R-:W-:Y:S02]  /*0100*/  IMAD.MOV.U32 R5, RZ, RZ, 0x1 ;  /* 0x00000001ff057424 */ /* 0x000fe400078e00ff */
[----:B------:R-:W-:Y:S02]  /*0110*/  IMAD.MOV.U32 R3, RZ, RZ, 0xf ;  /* 0x0000000fff037424 */ /* 0x000fe400078e00ff */
[----:B------:R-:W-:Y:S04]  /*0120*/  DEPBAR.LE SB2, 0x36 ;  /* 0x0000ad800000791a */ /* 0x000fe80000000000 */
[----:B------:R-:W2:Y:S02]  /*0130*/  UTCATOMSWS.FIND_AND_SET.ALIGN UP0, UR5, UR5 ;  /* 0x00000005000575e3 */ /* 0x000ea40008000800 */
[----:B--2---:R-:W-:-:S04]  /*0140*/  PLOP3.LUT P0, PT, PT, PT, UP0, 0x80, 0x8 ;  /* 0x000000000008781c */ /* 0x004fc80003f0f008 */
[----:B------:R-:W-:-:S04]  /*0150*/  SEL R2, RZ, 0xffffffff, !P0 ;  /* 0xffffffffff027807 */ /* 0x000fc80004000000 */
[----:B------:R-:W-:Y:S01]  /*0160*/  ISETP.NE.AND P0, PT, R2, RZ, PT ;  /* 0x000000ff0200720c */ /* 0x000fe20003f05270 */
[----:B------:R-:W-:-:S12]  /*0170*/  IMAD.U32 R2, RZ, RZ, UR5 ;  /* 0x00000005ff027e24 */ /* 0x000fd8000f8e00ff */
[----:B------:R-:W-:Y:S05]  /*0180*/  @P0 BRA `(.L_x_3) ;  /* 0x0000000000240947 */ /* 0x000fea0003800000 */
.L_x_4:
[----:B------:R-:W-:Y:S05]  /*0190*/  NANOSLEEP 0x64 ;  /* 0x000000640000795d */ /* 0x000fea0003800000 */
[----:B------:R-:W-:-:S05]  /*01a0*/  UMOV UR5, 0x4 ;  /* 0x0000000400057882 */ /* 0x000fca0000000000 */
[----:B------:R-:W-:Y:S04]  /*01b0*/  DEPBAR.LE SB2, 0x36 ;  /* 0x0000ad800000791a */ /* 0x000fe80000000000 */
[----:B------:R-:W2:Y:S02]  /*01c0*/  UTCATOMSWS.FIND_AND_SET.ALIGN UP0, UR5, UR5 ;  /* 0x00000005000575e3 */ /* 0x000ea40008000800 */
[----:B--2---:R-:W-:-:S04]  /*01d0*/  PLOP3.LUT P0, PT, PT, PT, UP0, 0x80, 0x8 ;  /* 0x000000000008781c */ /* 0x004fc80003f0f008 */
[----:B------:R-:W-:-:S04]  /*01e0*/  SEL R2, RZ, 0xffffffff, !P0 ;  /* 0xffffffffff027807 */ /* 0x000fc80004000000 */
[----:B------:R-:W-:Y:S01]  /*01f0*/  ISETP.NE.AND P0, PT, R2, RZ, PT ;  /* 0x000000ff0200720c */ /* 0x000fe20003f05270 */
[----:B------:R-:W-:-:S12]  /*0200*/  IMAD.U32 R2, RZ, RZ, UR5 ;  /* 0x00000005ff027e24 */ /* 0x000fd8000f8e00ff */
[----:B------:R-:W-:Y:S05]  /*0210*/  @!P0 BRA `(.L_x_4) ;  /* 0xfffffffc00dc8947 */ /* 0x000fea000383ffff */
.L_x_3:
[C---:B------:R-:W-:Y:S01]  /*0220*/  VIADD R4, R2.reuse, 0x10 ;  /* 0x0000001002047836 */ /* 0x040fe20000000000 */
[----:B------:R-:W-:Y:S01]  /*0230*/  UMOV UR5, 0x50 ;  /* 0x0000005000057882 */ /* 0x000fe20000000000 */
[----:B------:R-:W-:Y:S01]  /*0240*/  SHF.L.U32 R3, R3, R2, RZ ;  /* 0x0000000203037219 */ /* 0x000fe200000006ff */
[----:B------:R-:W-:Y:S01]  /*0250*/  ULEA UR5, UR6, UR5, 0x18 ;  /* 0x0000000506057291 */ /* 0x000fe2000f8ec0ff */
[----:B------:R-:W-:Y:S01]  /*0260*/  IMAD.SHL.U32 R2, R2, 0x20, RZ ;  /* 0x0000002002027824 */ /* 0x000fe200078e00ff */
[----:B------:R-:W-:-:S04]  /*0270*/  SHF.L.U32 R4, R5, R4, RZ ;  /* 0x0000000405047219 */ /* 0x000fc800000006ff */
[----:B------:R-:W-:-:S05]  /*0280*/  LOP3.LUT R3, R4, R3, RZ, 0xfc, !PT ;  /* 0x0000000304037212 */ /* 0x000fca00078efcff */
[----:B------:R2:W-:Y:S04]  /*0290*/  ATOMS.OR RZ, [UR5], R3 ;  /* 0x00000003ffff798c */ /* 0x0005e8000b000005 */
[----:B------:R2:W-:Y:S01]  /*02a0*/  STS [UR4], R2 ;  /* 0x00000002ff007988 */ /* 0x0005e20008000804 */
[----:B------:R-:W-:Y:S05]  /*02b0*/  BRA `(.L_x_2) ;  /* 0x0000000000107947 */ /* 0x000fea0003800000 */
.L_x_1:
[----:B------:R-:W-:Y:S01]  /*02c0*/  IMAD.MOV.U32 R3, RZ, RZ, -0x1 ;  /* 0xffffffffff037424 */ /* 0x000fe200078e00ff */
[----:B------:R-:W-:-:S04]  /*02d0*/  MOV R2, 0x300 ;  /* 0x0000030000027802 */ /* 0x000fc80000000f00 */
[----:B------:R2:W-:Y:S03]  /*02e0*/  STS [UR4], R3 ;  /* 0x00000003ff007988 */ /* 0x0005e60008000804 */
[----:B-12---:R-:W-:Y:S05]  /*02f0*/  CALL.REL.NOINC `($__internal_1_$__cuda_sm10x_tcgen05_guardrail_trap_phase_invalid_during_alloc) ;  /* 0x0000002400ec7944 */ /* 0x006fea0003c00000 */
.L_x_2:
[----:B------:R-:W-:Y:S05]  /*0300*/  WARPSYNC.ALL ;  /* 0x0000000000007948 */ /* 0x000fea0003800000 */
[----:B------:R-:W-:Y:S01]  /*0310*/  NOP ;  /* 0x0000000000007918 */ /* 0x000fe20000000000 */
.L_x_0:
[----:B------:R-:W3:Y:S08]  /*0320*/  S2UR UR4, SR_CgaCtaId ;  /* 0x00000000000479c3 */ /* 0x000ef00000008800 */
[----:B------:R-:W-:Y:S01]  /*0330*/  BAR.SYNC.DEFER_BLOCKING 0x0 ;  /* 0x0000000000007b1d */ /* 0x000fe20000010000 */
[----:B------:R-:W-:-:S05]  /*0340*/  LOP3.LUT R68, R0, 0x7f, RZ, 0xc0, !PT ;  /* 0x0000007f00447812 */ /* 0x000fca00078ec0ff */
[----:B------:R-:W-:Y:S02]  /*0350*/  UMOV UR8, 0x400 ;  /* 0x0000040000087882 */ /* 0x000fe40000000000 */
[----:B------:R-:W4:Y:S08]  /*0360*/  LDC R10, c[0x0][0x3a0] ;  /* 0x0000e800ff0a7b82 */ /* 0x000f300000000800 */
[----:B------:R-:W5:Y:S01]  /*0370*/  S2UR UR9, SR_CTAID.Y ;  /* 0x00000000000979c3 */ /* 0x000f620000002600 */
[----:B---3--:R-:W-:-:S09]  /*0380*/  ULEA UR8, UR4, UR8, 0x18 ;  /* 0x0000000804087291 */ /* 0x008fd2000f8ec0ff */
[----:B--2---:R-:W2:Y:S01]  /*0390*/  LDS R3, [UR8] ;  /* 0x00000008ff037984 */ /* 0x004ea20008000800 */
[----:B------:R-:W-:Y:S06]  /*03a0*/  BAR.SYNC.DEFER_BLOCKING 0x0 ;  /* 0x0000000000007b1d */ /* 0x000fec0000010000 */
[----:B------:R-:W-:Y:S05]  /*03b0*/  @P2 BRA `(.L_x_5) ;  /* 0x0000000000182947 */ /* 0x000fea0003800000 */
[----:B------:R-:W-:Y:S01]  /*03c0*/  ELECT P0, URZ, PT ;  /* 0x0000000000ff782f */ /* 0x000fe20003800000 */
[----:B------:R-:W-:Y:S01]  /*03d0*/  IMAD.MOV.U32 R2, RZ, RZ, 0x1 ;  /* 0x00000001ff027424 */ /* 0x000fe200078e00ff */
[----:B------:R-:W-:Y:S01]  /*03e0*/  UMOV UR5, 0x40 ;  /* 0x0000004000057882 */ /* 0x000fe20000000000 */
[----:B------:R-:W-:Y:S01]  /*03f0*/  UVIRTCOUNT.DEALLOC.SMPOOL 0x80 ;  /* 0x000000800000784c */ /* 0x000fe20000000000 */
[----:B------:R-:W-:-:S09]  /*0400*/  ULEA UR5, UR4, UR5, 0x18 ;  /* 0x0000000504057291 */ /* 0x000fd2000f8ec0ff */
[----:B------:R3:W-:Y:S03]  /*0410*/  @P0 STS.U8 [UR5], R2 ;  /* 0x00000002ff000988 */ /* 0x0007e60008000005 */
.L_x_5:
[----:B------:R-:W3:Y:S01]  /*0420*/  S2UR UR4, SR_CTAID.Z ;  /* 0x00000000000479c3 */ /* 0x000ee20000002700 */
[----:B------:R-:W5:Y:S01]  /*0430*/  LDCU UR5, c[0x0][0x370] ;  /* 0x00006e00ff0577ac */ /* 0x000f620008000800 */
[----:B------:R-:W-:Y:S01]  /*0440*/  ISETP.GE.U32.AND P0, PT, R68, 0x20, PT ;  /* 0x000000204400780c */ /* 0x000fe20003f06070 */
[----:B----4-:R-:W-:Y:S01]  /*0450*/  VIADD R5, R10, 0xffffffff ;  /* 0xffffffff0a057836 */ /* 0x010fe20000000000 */
[C---:B------:R-:W-:Y:S01]  /*0460*/  ISETP.NE.U32.AND P3, PT, R68.reuse, RZ, PT ;  /* 0x000000ff4400720c */ /* 0x040fe20003f65070 */
[----:B------:R-:W3:Y:S01]  /*0470*/  LDCU UR6, c[0x0][0x374] ;  /* 0x00006e80ff0677ac */ /* 0x000ee20008000800 */
[----:B------:R-:W-:Y:S01]  /*0480*/  LEA R4, R68, UR8, 0x2 ;  /* 0x0000000844047c11 */ /* 0x000fe2000f8e10ff */
[----:B------:R-:W-:Y:S01]  /*0490*/  BSSY.RECONVERGENT B0, `(.L_x_6) ;  /* 0x0000015000007945 */ /* 0x000fe20003800200 */
[----:B------:R-:W5:Y:S01]  /*04a0*/  S2UR UR7, SR_CTAID.X ;  /* 0x00000000000779c3 */ /* 0x000f620000002500 */
[----:B------:R-:W4:Y:S01]  /*04b0*/  LDCU.64 UR20, c[0x0][0x3c0] ;  /* 0x00007800ff1477ac */ /* 0x000f220008000a00 */
[----:B--2---:R-:W-:-:S05]  /*04c0*/  R2UR UR23, R3 ;  /* 0x00000000031772ca */ /* 0x004fca00000e0000 */
[----:B------:R2:W-:Y:S01]  /*04d0*/  @!P0 STS [R4], RZ ;  /* 0x000000ff04008388 */ /* 0x0005e20000000800 */
[----:B------:R-:W1:Y:S01]  /*04e0*/  LDC R6, c[0x0][0x398] ;  /* 0x0000e600ff067b82 */ /* 0x000e620000000800 */
[----:B------:R-:W-:Y:S02]  /*04f0*/  NOP ;  /* 0x0000000000007918 */ /* 0x000fe40000000000 */
[----:B------:R2:W-:Y:S01]  /*0500*/  @!P3 STS [UR8+0x20], R5 ;  /* 0x00002005ff00b988 */ /* 0x0005e20008000808 */
[----:B---3-5:R-:W-:-:S04]  /*0510*/  UIMAD UR4, UR4, UR6, UR9 ;  /* 0x00000006040472a4 */ /* 0x028fc8000f8e0209 */
[----:B------:R-:W-:-:S04]  /*0520*/  UIMAD UR4, UR4, UR5, UR7 ;  /* 0x00000005040472a4 */ /* 0x000fc8000f8e0207 */
[----:B------:R-:W-:-:S04]  /*0530*/  UIMAD UR4, UR4, 0x180, URZ ;  /* 0x00000180040478a4 */ /* 0x000fc8000f8e02ff */
[----:B----4-:R-:W-:Y:S01]  /*0540*/  UIADD3 UR24, UP0, UPT, UR4, UR20, URZ ;  /* 0x0000001404187290 */ /* 0x010fe2000ff1e0ff */
[----:B-1----:R-:W-:-:S03]  /*0550*/  VIADD R6, R6, 0xffffffff ;  /* 0xffffffff06067836 */ /* 0x002fc60000000000 */
[----:B------:R-:W-:Y:S01]  /*0560*/  ULEA.HI.X.SX32 UR25, UR4, UR21, 0x1, UP0 ;  /* 0x0000001504197291 */ /* 0x000fe200080f0eff */
[----:B--2---:R-:W-:Y:S11]  /*0570*/  @P3 BRA `(.L_x_7) ;  /* 0x0000000000183947 */ /* 0x004ff60003800000 */
[----:B------:R-:W1:Y:S01]  /*0580*/  LDS R2, [UR8+0x8] ;  /* 0x00000808ff027984 */ /* 0x000e620008000800 */
[----:B------:R-:W2:Y:S01]  /*0590*/  LDC.64 R8, c[0x0][0x380] ;  /* 0x0000e000ff087b82 */ /* 0x000ea20000000a00 */
[----:B------:R-:W-:Y:S02]  /*05a0*/  IMAD.MOV.U32 R3, RZ, RZ, 0x70 ;  /* 0x00000070ff037424 */ /* 0x000fe400078e00ff */
[----:B--2---:R2:W-:Y:S03]  /*05b0*/  STS.64 [UR8], R8 ;  /* 0x00000008ff007988 */ /* 0x0045e60008000a08 */
[----:B-1----:R-:W-:-:S05]  /*05c0*/  LOP3.LUT R2, R2, 0x10, R3, 0xd8, !PT ;  /* 0x0000001002027812 */ /* 0x002fca00078ed803 */
[----:B------:R2:W-:Y:S02]  /*05d0*/  STS [UR8+0x8], R2 ;  /* 0x00000802ff007988 */ /* 0x0005e40008000808 */
.L_x_7:
[----:B------:R-:W-:Y:S05]  /*05e0*/  BSYNC.RECONVERGENT B0 ;  /* 0x0000000000007941 */ /* 0x000fea0003800200 */
.L_x_6:
[----:B------:R-:W-:Y:S04]  /*05f0*/  BSSY.RECONVERGENT B0, `(.L_x_8) ;  /* 0x000000a000007945 */ /* 0x000fe80003800200 */
[----:B------:R-:W-:Y:S05]  /*0600*/  @P3 BRA `(.L_x_9) ;  /* 0x0000000000203947 */ /* 0x000fea0003800000 */
[----:B--2---:R-:W1:Y:S01]  /*0610*/  LDS R2, [UR8+0x34] ;  /* 0x00003408ff027984 */ /* 0x004e620008000800 */
[----:B------:R-:W-:Y:S02]  /*0620*/  IMAD.MOV.U32 R3, RZ, RZ, 0x3f000000 ;  /* 0x3f000000ff037424 */ /* 0x000fe400078e00ff */
[----:B------:R-:W-:Y:S01]  /*0630*/  @!P3 IMAD.MOV.U32 R7, RZ, RZ, 0x3f ;  /* 0x0000003fff07b424 */ /* 0x000fe200078e00ff */
[----:B------:R-:W2:Y:S02]  /*0640*/  @!P3 LDS R8, [UR8+0x38] ;  /* 0x00003808ff08b984 */ /* 0x000ea40008000800 */
[----:B-1----:R-:W-:Y:S02]  /*0650*/  LOP3.LUT R2, R2, 0xff000000, R3, 0xb8, !PT ;  /* 0xff00000002027812 */ /* 0x002fe400078eb803 */
[----:B--2---:R-:W-:-:S03]  /*0660*/  @!P3 LOP3.LUT R3, R8, 0xff, R7, 0xb8, !PT ;  /* 0x000000ff0803b812 */ /* 0x004fc600078eb807 */
[----:B------:R1:W-:Y:S04]  /*0670*/  STS [UR8+0x34], R2 ;  /* 0x00003402ff007988 */ /* 0x0003e80008000808 */
[----:B------:R1:W-:Y:S02]  /*0680*/  @!P3 STS [UR8+0x38], R3 ;  /* 0x00003803ff00b988 */ /* 0x0003e40008000808 */
.L_x_9:
[----:B------:R-:W-:Y:S05]  /*0690*/  BSYNC.RECONVERGENT B0 ;  /* 0x0000000000007941 */ /* 0x000fea0003800200 */
.L_x_8:
[----:B------:R-:W-:Y:S04]  /*06a0*/  BSSY.RECONVERGENT B0, `(.L_x_10) ;  /* 0x000000a000007945 */ /* 0x000fe80003800200 */
[----:B------:R-:W-:Y:S05]  /*06b0*/  @P3 BRA `(.L_x_11) ;  /* 0x0000000000203947 */ /* 0x000fea0003800000 */
[----:B-12---:R-:W1:Y:S01]  /*06c0*/  LDS R2, [UR8+0x1c] ;  /* 0x00001c08ff027984 */ /* 0x006e620008000800 */
[----:B------:R-:W2:Y:S03]  /*06d0*/  LDC.64 R8, c[0x0][0x3a8] ;  /* 0x0000ea00ff087b82 */ /* 0x000ea60000000a00 */
[----:B------:R3:W-:Y:S01]  /*06e0*/  STS [UR8+0x24], R6 ;  /* 0x00002406ff007988 */ /* 0x0007e20008000808 */
[--C-:B--2---:R-:W-:Y:S02]  /*06f0*/  SHF.R.U32.HI R7, RZ, 0x4, R9.reuse ;  /* 0x00000004ff077819 */ /* 0x104fe40000011609 */
[----:B------:R-:W-:-:S05]  /*0700*/  SHF.R.U64 R3, R8, 0x4, R9 ;  /* 0x0000000408037819 */ /* 0x000fca0000001209 */
[----:B------:R3:W-:Y:S01]  /*0710*/  STS [UR8+0xc], R3 ;  /* 0x00000c03ff007988 */ /* 0x0007e20008000808 */
[----:B-1----:R-:W-:-:S05]  /*0720*/  LOP3.LUT R2, R2, 0xf, R7, 0xb8, !PT ;  /* 0x0000000f02027812 */ /* 0x002fca00078eb807 */
[----:B------:R3:W-:Y:S02]  /*0730*/  STS [UR8+0x1c], R2 ;  /* 0x00001c02ff007988 */ /* 0x0007e40008000808 */
.L_x_11:
[----:B------:R-:W-:Y:S05]  /*0740*/  BSYNC.RECONVERGENT B0 ;  /* 0x0000000000007941 */ /* 0x000fea0003800200 */
.L_x_10:
[----:B------:R-:W-:Y:S04]  /*0750*/  BSSY.RECONVERGENT B1, `(.L_x_12) ;  /* 0x000001d000017945 */ /* 0x000fe80003800200 */
[----:B------:R-:W-:Y:S04]  /*0760*/  BSSY.RELIABLE B0, `(.L_x_13) ;  /* 0x0000018000007945 */ /* 0x000fe80003800100 */
[----:B------:R-:W-:Y:S05]  /*0770*/  @P3 BRA `(.L_x_14) ;  /* 0x00000000001c3947 */ /* 0x000fea0003800000 */
[----:B-123--:R-:W1:Y:S02]  /*0780*/  LDS R2, [UR8+0x34] ;  /* 0x00003408ff027984 */ /* 0x00ee640008000800 */
[----:B-1----:R-:W-:-:S05]  /*0790*/  LOP3.LUT R2, R2, 0x7, RZ, 0xb8, !PT ;  /* 0x0000000702027812 */ /* 0x002fca00078eb8ff */
[----:B------:R1:W-:Y:S01]  /*07a0*/  STS [UR8+0x34], R2 ;  /* 0x00003402ff007988 */ /* 0x0003e20008000808 */
[----:B------:R-:W-:Y:S05]  /*07b0*/  @P3 BRA `(.L_x_15) ;  /* 0x00000000001c3947 */ /* 0x000fea0003800000 */
[----:B-1----:R-:W1:Y:S02]  /*07c0*/  LDS R2, [UR8+0x34] ;  /* 0x00003408ff027984 */ /* 0x002e640008000800 */
[----:B-1----:R-:W-:-:S05]  /*07d0*/  LOP3.LUT R2, R2, 0x38, RZ, 0xb8, !PT ;  /* 0x0000003802027812 */ /* 0x002fca00078eb8ff */
[----:B------:R4:W-:Y:S02]  /*07e0*/  STS [UR8+0x34], R2 ;  /* 0x00003402ff007988 */ /* 0x0009e40008000808 */
.L_x_14:
[----:B------:R-:W-:Y:S05]  /*07f0*/  @P3 BRA `(.L_x_16) ;  /* 0x00000000001c3947 */ /* 0x000fea0003800000 */
[----:B-1234-:R-:W1:Y:S02]  /*0800*/  LDS R2, [UR8+0x8] ;  /* 0x00000808ff027984 */ /* 0x01ee640008000800 */
[----:B-1----:R-:W-:-:S05]  /*0810*/  LOP3.LUT R2, R2, 0x780, RZ, 0xb8, !PT ;  /* 0x0000078002027812 */ /* 0x002fca00078eb8ff */
[----:B------:R2:W-:Y:S02]  /*0820*/  STS [UR8+0x8], R2 ;  /* 0x00000802ff007988 */ /* 0x0005e40008000808 */
.L_x_15:
[----:B------:R-:W-:Y:S05]  /*0830*/  @P3 BRA `(.L_x_17) ;  /* 0x0000000000283947 */ /* 0x000fea0003800000 */
[----:B-12---:R-:W1:Y:S02]  /*0840*/  LDS R2, [UR8+0x8] ;  /* 0x00000808ff027984 */ /* 0x006e640008000800 */
[----:B-1----:R-:W-:-:S05]  /*0850*/  LOP3.LUT R2, R2, 0x1800, RZ, 0xb8, !PT ;  /* 0x0000180002027812 */ /* 0x002fca00078eb8ff */
[----:B------:R5:W-:Y:S02]  /*0860*/  STS [UR8+0x8], R2 ;  /* 0x00000802ff007988 */ /* 0x000be40008000808 */
.L_x_16:
[----:B------:R-:W-:Y:S05]  /*0870*/  @P3 BREAK.RELIABLE B0 ;  /* 0x0000000000003942 */ /* 0x000fea0003800100 */
[----:B------:R-:W-:Y:S05]  /*0880*/  @P3 BRA `(.L_x_18) ;  /* 0x0000000000243947 */ /* 0x000fea0003800000 */
[----:B-1-3--:R-:W1:Y:S01]  /*0890*/  LDS R3, [UR8+0x8] ;  /* 0x00000808ff037984 */ /* 0x00ae620008000800 */
[----:B--2-45:R-:W-:-:S05]  /*08a0*/  IMAD.MOV.U32 R2, RZ, RZ, 0x6000 ;  /* 0x00006000ff027424 */ /* 0x034fca00078e00ff */
[----:B-1----:R-:W-:-:S04]  /*08b0*/  LOP3.LUT R2, R3, 0x4000, R2, 0xd8, !PT ;  /* 0x0000400003027812 */ /* 0x002fc800078ed802 */
[----:B------:R-:W-:-:S05]  /*08c0*/  LOP3.LUT R2, R2, 0x400000, RZ, 0xb8, !PT ;  /* 0x0040000002027812 */ /* 0x000fca00078eb8ff */
[----:B------:R3:W-:Y:S02]  /*08d0*/  STS [UR8+0x8], R2 ;  /* 0x00000802ff007988 */ /* 0x0007e40008000808 */
.L_x_17:
[----:B------:R-:W-:Y:S05]  /*08e0*/  BSYNC.RELIABLE B0 ;  /* 0x0000000000007941 */ /* 0x000fea0003800100 */
.L_x_13:
[----:B-123--:R-:W1:Y:S02]  /*08f0*/  @!P3 LDS R2, [UR8+0x8] ;  /* 0x00000808ff02b984 */ /* 0x00ee640008000800 */
[----:B-1----:R-:W-:-:S05]  /*0900*/  @!P3 LOP3.LUT R2, R2, 0x8000, RZ, 0xb8, !PT ;  /* 0x000080000202b812 */ /* 0x002fca00078eb8ff */
[----:B------:R1:W-:Y:S02]  /*0910*/  @!P3 STS [UR8+0x8], R2 ;  /* 0x00000802ff00b988 */ /* 0x0003e40008000808 */
.L_x_18:
[----:B------:R-:W-:Y:S05]  /*0920*/  BSYNC.RECONVERGENT B1 ;  /* 0x0000000000017941 */ /* 0x000fea0003800200 */
.L_x_12:
[----:B------:R-:W-:Y:S05]  /*0930*/  WARPSYNC.ALL ;  /* 0x0000000000007948 */ /* 0x000fea0003800000 */
[----:B------:R-:W-:Y:S01]  /*0940*/  NOP ;  /* 0x0000000000007918 */ /* 0x000fe20000000000 */
[----:B------:R-:W-:Y:S05]  /*0950*/  @P0 BRA `(.L_x_19) ;  /* 0x0000000000300947 */ /* 0x000fea0003800000 */
[----:B-12345:R-:W1:Y:S01]  /*0960*/  S2R R2, SR_LANEID ;  /* 0x0000000000027919 */ /* 0x03ee620000000000 */
[----:B------:R-:W-:Y:S05]  /*0970*/  WARPSYNC.ALL ;  /* 0x0000000000007948 */ /* 0x000fea0003800000 */
[----:B------:R-:W-:Y:S01]  /*0980*/  NOP ;  /* 0x0000000000007918 */ /* 0x000fe20000000000 */
[----:B-1----:R-:W-:-:S05]  /*0990*/  IMAD.SHL.U32 R7, R2, 0x4, RZ ;  /* 0x0000000402077824 */ /* 0x002fca00078e00ff */
[----:B------:R-:W1:Y:S01]  /*09a0*/  LDS R9, [R7+UR8] ;  /* 0x0000000807097984 */ /* 0x000e620008000800 */
[----:B------:R-:W-:-:S05]  /*09b0*/  IADD3 R2, P1, PT, R7, UR24, RZ ;  /* 0x0000001807027c10 */ /* 0x000fca000ff3e0ff */
[----:B------:R-:W-:-:S05]  /*09c0*/  IMAD.X R3, RZ, RZ, UR25, P1 ;  /* 0x00000019ff037e24 */ /* 0x000fca00088e06ff */
[----:B-1----:R1:W2:Y:S01]  /*09d0*/  ATOMG.E.EXCH.STRONG.GPU PT, RZ, [R2], R9 ;  /* 0x0000000902ff73a8 */ /* 0x0022a200041ee100 */
[----:B------:R-:W-:-:S04]  /*09e0*/  DEPBAR {5,4,3,2,1,0} ;  /* 0x0000003f0000791a */ /* 0x000fc80000000000 */
[----:B------:R-:W3:Y:S02]  /*09f0*/  CCTL.E.C.LDCU.IV.DEEP [UR24] ;  /* 0x0000000018007540 */ /* 0x000ee40009c08000 */
[----:B---3--:R1:W-:Y:S01]  /*0a00*/  UTMACCTL.IV [UR24] ;  /* 0x00000000180079b9 */ /* 0x0083e20008000000 */
[----:B------:R-:W-:Y:S01]  /*0a10*/  NOP ;  /* 0x0000000000007918 */ /* 0x000fe20000000000 */
.L_x_19:
[----:B------:R-:W-:Y:S05]  /*0a20*/  @P0 BRA `(.L_x_20) ;  /* 0x00000000000c0947 */ /* 0x000fea0003800000 */
[----:B------:R0:W-:Y:S01]  /*0a30*/  UTMACMDFLUSH ;  /* 0x00000000000079b7 */ /* 0x0001e20000000000 */
[----:B------:R-:W-:Y:S05]  /*0a40*/  @P0 BRA `(.L_x_20) ;  /* 0x0000000000040947 */ /* 0x000fea0003800000 */
[----:B------:R-:W-:-:S04]  /*0a50*/  DEPBAR.LE SB0, 0x0 ;  /* 0x000080000000791a */ /* 0x000fc80000000000 */
.L_x_20:
[----:B------:R-:W-:Y:S05]  /*0a60*/  WARPSYNC.ALL ;  /* 0x0000000000007948 */ /* 0x000fea0003800000 */
[----:B------:R-:W-:Y:S01]  /*0a70*/  NOP ;  /* 0x0000000000007918 */ /* 0x000fe20000000000 */
[----:B--2---:R-:W-:Y:S06]  /*0a80*/  BAR.SYNC.DEFER_BLOCKING 0x0 ;  /* 0x0000000000007b1d */ /* 0x004fec0000010000 */
[----:B------:R-:W-:Y:S02]  /*0a90*/  BSSY.RECONVERGENT B1, `(.L_x_21) ;  /* 0x000000b000017945 */ /* 0x000fe40003800200 */
[----:B------:R-:W-:Y:S06]  /*0aa0*/  BAR.SYNC.DEFER_BLOCKING 0x0 ;  /* 0x0000000000007b1d */ /* 0x000fec0000010000 */
[----:B------:R2:W-:Y:S01]  /*0ab0*/  @!P0 STS [R4], RZ ;  /* 0x000000ff04008388 */ /* 0x0005e20000000800 */
[----:B------:R-:W-:Y:S01]  /*0ac0*/  NOP ;  /* 0x0000000000007918 */ /* 0x000fe20000000000 */
[----:B------:R-:W-:Y:S05]  /*0ad0*/  @P3 BRA `(.L_x_22) ;  /* 0x0000000000183947 */ /* 0x000fea0003800000 */
[----:B-1-345:R-:W1:Y:S01]  /*0ae0*/  LDS R2, [UR8+0x8] ;  /* 0x00000808ff027984 */ /* 0x03ae620008000800 */
[----:B------:R-:W3:Y:S01]  /*0af0*/  LDC.64 R8, c[0x0][0x388] ;  /* 0x0000e200ff087b82 */ /* 0x000ee20000000a00 */
[----:B------:R-:W-:Y:S02]  /*0b00*/  IMAD.MOV.U32 R3, RZ, RZ, 0x70 ;  /* 0x00000070ff037424 */ /* 0x000fe400078e00ff */
[----:B---3--:R3:W-:Y:S03]  /*0b10*/  STS.64 [UR8], R8 ;  /* 0x00000008ff007988 */ /* 0x0087e60008000a08 */
[----:B-1----:R-:W-:-:S05]  /*0b20*/  LOP3.LUT R2, R2, 0x10, R3, 0xd8, !PT ;  /* 0x0000001002027812 */ /* 0x002fca00078ed803 */
[----:B------:R3:W-:Y:S02]  /*0b30*/  STS [UR8+0x8], R2 ;  /* 0x00000802ff007988 */ /* 0x0007e40008000808 */
.L_x_22:
[----:B-1----:R-:W-:Y:S05]  /*0b40*/  BSYNC.RECONVERGENT B1 ;  /* 0x0000000000017941 */ /* 0x002fea0003800200 */
.L_x_21:
[----:B------:R-:W-:Y:S04]  /*0b50*/  BSSY.RECONVERGENT B2, `(.L_x_23) ;  /* 0x000000f000027945 */ /* 0x000fe80003800200 */
[----:B------:R-:W-:Y:S04]  /*0b60*/  BSSY.RELIABLE B1, `(.L_x_24) ;  /* 0x000000c000017945 */ /* 0x000fe80003800100 */
[----:B------:R-:W-:Y:S05]  /*0b70*/  @P3 BRA `(.L_x_25) ;  /* 0x0000000000283947 */ /* 0x000fea0003800000 */
[----:B---345:R-:W1:Y:S01]  /*0b80*/  LDS R2, [UR8+0x34] ;  /* 0x00003408ff027984 */ /* 0x038e620008000800 */
[----:B------:R-:W-:Y:S01]  /*0b90*/  IMAD.MOV.U32 R3, RZ, RZ, 0x3f000000 ;  /* 0x3f000000ff037424 */ /* 0x000fe200078e00ff */
[----:B------:R-:W-:Y:S05]  /*0ba0*/  @P3 BREAK.RELIABLE B1 ;  /* 0x0000000000013942 */ /* 0x000fea0003800100 */
[----:B-1----:R-:W-:-:S05]  /*0bb0*/  LOP3.LUT R2, R2, 0xff000000, R3, 0xb8, !PT ;  /* 0xff00000002027812 */ /* 0x002fca00078eb803 */
[----:B------:R1:W-:Y:S01]  /*0bc0*/  STS [UR8+0x34], R2 ;  /* 0x00003402ff007988 */ /* 0x0003e20008000808 */
[----:B------:R-:W-:Y:S05]  /*0bd0*/  @P3 BRA `(.L_x_26) ;  /* 0x0000000000183947 */ /* 0x000fea0003800000 */
[----:B------:R-:W3:Y:S01]  /*0be0*/  LDS R3, [UR8+0x38] ;  /* 0x00003808ff037984 */ /* 0x000ee20008000800 */
[----:B-1----:R-:W-:-:S05]  /*0bf0*/  IMAD.MOV.U32 R2, RZ, RZ, 0x7f ;  /* 0x0000007fff027424 */ /* 0x002fca00078e00ff */
[----:B---3--:R-:W-:-:S05]  /*0c00*/  LOP3.LUT R2, R3, 0xff, R2, 0xb8, !PT ;  /* 0x000000ff03027812 */ /* 0x008fca00078eb802 */
[----:B------:R1:W-:Y:S02]  /*0c10*/  STS [UR8+0x38], R2 ;  /* 0x00003802ff007988 */ /* 0x0003e40008000808 */
.L_x_25:
[----:B------:R-:W-:Y:S05]  /*0c20*/  BSYNC.RELIABLE B1 ;  /* 0x0000000000017941 */ /* 0x000fea0003800100 */
.L_x_24:
[----:B------:R1:W-:Y:S02]  /*0c30*/  @!P3 STS [UR8+0x20], R5 ;  /* 0x00002005ff00b988 */ /* 0x0003e40008000808 */
.L_x_26:
[----:B------:R-:W-:Y:S05]  /*0c40*/  BSYNC.RECONVERGENT B2 ;  /* 0x0000000000027941 */ /* 0x000fea0003800200 */
.L_x_23:
[----:B------:R-:W-:Y:S05]  /*0c50*/  WARPSYNC.ALL ;  /* 0x0000000000007948 */ /* 0x000fea0003800000 */
[----:B------:R-:W-:Y:S01]  /*0c60*/  NOP ;  /* 0x0000000000007918 */ /* 0x000fe20000000000 */
[----:B-1----:R-:W1:Y:S01]  /*0c70*/  LDC R5, c[0x0][0x39c] ;  /* 0x0000e700ff057b82 */ /* 0x002e620000000800 */
[----:B------:R-:W-:Y:S01]  /*0c80*/  BSSY.RECONVERGENT B2, `(.L_x_27) ;  /* 0x000000b000027945 */ /* 0x000fe20003800200 */
[----:B-1----:R-:W-:-:S03]  /*0c90*/  VIADD R5, R5, 0xffffffff ;  /* 0xffffffff05057836 */ /* 0x002fc60000000000 */
[----:B------:R-:W-:Y:S05]  /*0ca0*/  @P3 BRA `(.L_x_28) ;  /* 0x0000000000203947 */ /* 0x000fea0003800000 */
[----:B---345:R-:W1:Y:S01]  /*0cb0*/  LDS R2, [UR8+0x1c] ;  /* 0x00001c08ff027984 */ /* 0x038e620008000800 */
[----:B------:R-:W3:Y:S03]  /*0cc0*/  LDC.64 R8, c[0x0][0x3b0] ;  /* 0x0000ec00ff087b82 */ /* 0x000ee60000000a00 */
[----:B------:R4:W-:Y:S01]  /*0cd0*/  STS [UR8+0x24], R5 ;  /* 0x00002405ff007988 */ /* 0x0009e20008000808 */
[--C-:B---3--:R-:W-:Y:S02]  /*0ce0*/  SHF.R.U32.HI R7, RZ, 0x4, R9.reuse ;  /* 0x00000004ff077819 */ /* 0x108fe40000011609 */
[----:B------:R-:W-:-:S05]  /*0cf0*/  SHF.R.U64 R3, R8, 0x4, R9 ;  /* 0x0000000408037819 */ /* 0x000fca0000001209 */
[----:B------:R4:W-:Y:S01]  /*0d00*/  STS [UR8+0xc], R3 ;  /* 0x00000c03ff007988 */ /* 0x0009e20008000808 */
[----:B-1----:R-:W-:-:S05]  /*0d10*/  LOP3.LUT R2, R2, 0xf, R7, 0xb8, !PT ;  /* 0x0000000f02027812 */ /* 0x002fca00078eb807 */
[----:B------:R4:W-:Y:S02]  /*0d20*/  STS [UR8+0x1c], R2 ;  /* 0x00001c02ff007988 */ /* 0x0009e40008000808 */
.L_x_28:
[----:B------:R-:W-:Y:S05]  /*0d30*/  BSYNC.RECONVERGENT B2 ;  /* 0x0000000000027941 */ /* 0x000fea0003800200 */
.L_x_27:
[----:B------:R-:W-:Y:S04]  /*0d40*/  BSSY.RECONVERGENT B3, `(.L_x_29) ;  /* 0x000001d000037945 */ /* 0x000fe80003800200 */
[----:B------:R-:W-:Y:S04]  /*0d50*/  BSSY.RELIABLE B2, `(.L_x_30) ;  /* 0x0000018000027945 */ /* 0x000fe80003800100 */
[----:B------:R-:W-:Y:S05]  /*0d60*/  @P3 BRA `(.L_x_31) ;  /* 0x00000000001c3947 */ /* 0x000fea0003800000 */
[----:B---345:R-:W1:Y:S02]  /*0d70*/  LDS R2, [UR8+0x34] ;  /* 0x00003408ff027984 */ /* 0x038e640008000800 */
[----:B-1----:R-:W-:-:S05]  /*0d80*/  LOP3.LUT R2, R2, 0x7, RZ, 0xb8, !PT ;  /* 0x0000000702027812 */ /* 0x002fca00078eb8ff */
[----:B------:R1:W-:Y:S01]  /*0d90*/  STS [UR8+0x34], R2 ;  /* 0x00003402ff007988 */ /* 0x0003e20008000808 */
[----:B------:R-:W-:Y:S05]  /*0da0*/  @P3 BRA `(.L_x_32) ;  /* 0x00000000001c3947 */ /* 0x000fea0003800000 */
[----:B-1----:R-:W1:Y:S02]  /*0db0*/  LDS R2, [UR8+0x34] ;  /* 0x00003408ff027984 */ /* 0x002e640008000800 */
[----:B-1----:R-:W-:-:S05]  /*0dc0*/  LOP3.LUT R2, R2, 0x38, RZ, 0xb8, !PT ;  /* 0x0000003802027812 */ /* 0x002fca00078eb8ff */
[----:B------:R1:W-:Y:S02]  /*0dd0*/  STS [UR8+0x34], R2 ;  /* 0x00003402ff007988 */ /* 0x0003e40008000808 */
.L_x_31:
[----:B------:R-:W-:Y:S05]  /*0de0*/  @P3 BRA `(.L_x_33) ;  /* 0x00000000001c3947 */ /* 0x000fea0003800000 */
[----:B-1-345:R-:W1:Y:S02]  /*0df0*/  LDS R2, [UR8+0x8] ;  /* 0x00000808ff027984 */ /* 0x03ae640008000800 */
[----:B-1----:R-:W-:-:S05]  /*0e00*/  LOP3.LUT R2, R2, 0x780, RZ, 0xb8, !PT ;  /* 0x0000078002027812 */ /* 0x002fca00078eb8ff */
[----:B------:R3:W-:Y:S02]  /*0e10*/  STS [UR8+0x8], R2 ;  /* 0x00000802ff007988 */ /* 0x0007e40008000808 */
.L_x_32:
[----:B------:R-:W-:Y:S05]  /*0e20*/  @P3 BRA `(.L_x_34) ;  /* 0x0000000000283947 */ /* 0x000fea0003800000 */
[----:B-1-3--:R-:W1:Y:S02]  /*0e30*/  LDS R2, [UR8+0x8] ;  /* 0x00000808ff027984 */ /* 0x00ae640008000800 */
[----:B-1----:R-:W-:-:S05]  /*0e40*/  LOP3.LUT R2, R2, 0x1800, RZ, 0xb8, !PT ;  /* 0x0000180002027812 */ /* 0x002fca00078eb8ff */
[----:B------:R1:W-:Y:S02]  /*0e50*/  STS [UR8+0x8], R2 ;  /* 0x00000802ff007988 */ /* 0x0003e40008000808 */
.L_x_33:
[----:B------:R-:W-:Y:S05]  /*0e60*/  @P3 BREAK.RELIABLE B2 ;  /* 0x0000000000023942 */ /* 0x000fea0003800100 */
[----:B------:R-:W-:Y:S05]  /*0e70*/  @P3 BRA `(.L_x_35) ;  /* 0x0000000000243947 */ /* 0x000fea0003800000 */
[----:B-1-345:R-:W1:Y:S01]  /*0e80*/  LDS R2, [UR8+0x8] ;  /* 0x00000808ff027984 */ /* 0x03ae620008000800 */
[----:B------:R-:W-:-:S05]  /*0e90*/  IMAD.MOV.U32 R3, RZ, RZ, 0x6000 ;  /* 0x00006000ff037424 */ /* 0x000fca00078e00ff */
[----:B-1----:R-:W-:-:S04]  /*0ea0*/  LOP3.LUT R2, R2, 0x4000, R3, 0xd8, !PT ;  /* 0x0000400002027812 */ /* 0x002fc800078ed803 */
[----:B------:R-:W-:-:S05]  /*0eb0*/  LOP3.LUT R2, R2, 0x400000, RZ, 0xb8, !PT ;  /* 0x0040000002027812 */ /* 0x000fca00078eb8ff */
[----:B------:R4:W-:Y:S02]  /*0ec0*/  STS [UR8+0x8], R2 ;  /* 0x00000802ff007988 */ /* 0x0009e40008000808 */
.L_x_34:
[----:B------:R-:W-:Y:S05]  /*0ed0*/  BSYNC.RELIABLE B2 ;  /* 0x0000000000027941 */ /* 0x000fea0003800100 */
.L_x_30:
[----:B-1-34-:R-:W1:Y:S02]  /*0ee0*/  @!P3 LDS R2, [UR8+0x8] ;  /* 0x00000808ff02b984 */ /* 0x01ae640008000800 */
[----:B-1----:R-:W-:-:S05]  /*0ef0*/  @!P3 LOP3.LUT R2, R2, 0x8000, RZ, 0xb8, !PT ;  /* 0x000080000202b812 */ /* 0x002fca00078eb8ff */
[----:B------:R1:W-:Y:S02]  /*0f00*/  @!P3 STS [UR8+0x8], R2 ;  /* 0x00000802ff00b988 */ /* 0x0003e40008000808 */
.L_x_35:
[----:B------:R-:W-:Y:S05]  /*0f10*/  BSYNC.RECONVERGENT B3 ;  /* 0x0000000000037941 */ /* 0x000fea0003800200 */
.L_x_29:
[----:B------:R-:W-:Y:S05]  /*0f20*/  WARPSYNC.ALL ;  /* 0x0000000000007948 */ /* 0x000fea0003800000 */
[----:B------:R-:W-:Y:S01]  /*0f30*/  NOP ;  /* 0x0000000000007918 */ /* 0x000fe20000000000 */
[----:B------:R-:W-:-:S04]  /*0f40*/  UIADD3 UR5, UPT, UPT, UR4, 0x80, URZ ;  /* 0x0000008004057890 */ /* 0x000fc8000fffe0ff */
[----:B------:R-:W-:-:S04]  /*0f50*/  UIADD3 UR26, UP0, UPT, UR5, UR20, URZ ;  /* 0x00000014051a7290 */ /* 0x000fc8000ff1e0ff */
[----:B------:R-:W-:Y:S01]  /*0f60*/  ULEA.HI.X.SX32 UR27, UR5, UR21, 0x1, UP0 ;  /* 0x00000015051b7291 */ /* 0x000fe200080f0eff */
[----:B------:R-:W-:Y:S11]  /*0f70*/  @P0 BRA `(.L_x_36) ;  /* 0x0000000000300947 */ /* 0x000ff60003800000 */
[----:B-1-345:R-:W1:Y:S01]  /*0f80*/  S2R R2, SR_LANEID ;  /* 0x0000000000027919 */ /* 0x03ae620000000000 */
[----:B------:R-:W-:Y:S05]  /*0f90*/  WARPSYNC.ALL ;  /* 0x0000000000007948 */ /* 0x000fea0003800000 */
[----:B------:R-:W-:Y:S01]  /*0fa0*/  NOP ;  /* 0x0000000000007918 */ /* 0x000fe20000000000 */
[----:B-1----:R-:W-:-:S05]  /*0fb0*/  IMAD.SHL.U32 R8, R2, 0x4, RZ ;  /* 0x0000000402087824 */ /* 0x002fca00078e00ff */
[----:B------:R-:W1:Y:S01]  /*0fc0*/  LDS R7, [R8+UR8] ;  /* 0x0000000808077984 */ /* 0x000e620008000800 */
[----:B------:R-:W-:-:S05]  /*0fd0*/  IADD3 R2, P1, PT, R8, UR26, RZ ;  /* 0x0000001a08027c10 */ /* 0x000fca000ff3e0ff */
[----:B------:R-:W-:-:S05]  /*0fe0*/  IMAD.X R3, RZ, RZ, UR27, P1 ;  /* 0x0000001bff037e24 */ /* 0x000fca00088e06ff */
[----:B-1----:R1:W3:Y:S01]  /*0ff0*/  ATOMG.E.EXCH.STRONG.GPU PT, RZ, [R2], R7 ;  /* 0x0000000702ff73a8 */ /* 0x0022e200041ee100 */
[----:B------:R-:W-:-:S04]  /*1000*/  DEPBAR {5,4,3,2,1,0} ;  /* 0x0000003f0000791a */ /* 0x000fc80000000000 */
[----:B------:R-:W4:Y:S02]  /*1010*/  CCTL.E.C.LDCU.IV.DEEP [UR26] ;  /* 0x000000001a007540 */ /* 0x000f240009c08000 */
[----:B----4-:R1:W-:Y:S01]  /*1020*/  UTMACCTL.IV [UR26] ;  /* 0x000000001a0079b9 */ /* 0x0103e20008000000 */
[----:B------:R-:W-:Y:S01]  /*1030*/  NOP ;  /* 0x0000000000007918 */ /* 0x000fe20000000000 */
.L_x_36:
[----:B------:R-:W-:Y:S05]  /*1040*/  @P0 BRA `(.L_x_37) ;  /* 0x00000000000c0947 */ /* 0x000fea0003800000 */
[----:B------:R0:W-:Y:S01]  /*1050*/  UTMACMDFLUSH ;  /* 0x00000000000079b7 */ /* 0x0001e20000000000 */
[----:B------:R-:W-:Y:S05]  /*1060*/  @P0 BRA `(.L_x_37) ;  /* 0x0000000000040947 */ /* 0x000fea0003800000 */
[----:B------:R-:W-:-:S04]  /*1070*/  DEPBAR.LE SB0, 0x0 ;  /* 0x000080000000791a */ /* 0x000fc80000000000 */
.L_x_37:
[----:B------:R-:W-:Y:S05]  /*1080*/  WARPSYNC.ALL ;  /* 0x0000000000007948 */ /* 0x000fea0003800000 */
[----:B------:R-:W-:Y:S01]  /*1090*/  NOP ;  /* 0x0000000000007918 */ /* 0x000fe20000000000 */
[----:B---3--:R-:W-:Y:S06]  /*10a0*/  BAR.SYNC.DEFER_BLOCKING 0x0 ;  /* 0x0000000000007b1d */ /* 0x008fec0000010000 */
[----:B------:R-:W-:Y:S02]  /*10b0*/  BSSY.RECONVERGENT B3, `(.L_x_38) ;  /* 0x000000b000037945 */ /* 0x000fe40003800200 */
[----:B------:R-:W-:Y:S06]  /*10c0*/  BAR.SYNC.DEFER_BLOCKING 0x0 ;  /* 0x0000000000007b1d */ /* 0x000fec0000010000 */
[----:B------:R3:W-:Y:S01]  /*10d0*/  @!P0 STS [R4], RZ ;  /* 0x000000ff04008388 */ /* 0x0007e20000000800 */
[----:B------:R-:W-:Y:S01]  /*10e0*/  NOP ;  /* 0x0000000000007918 */ /* 0x000fe20000000000 */
[----:B------:R-:W-:Y:S05]  /*10f0*/  @P3 BRA `(.L_x_39) ;  /* 0x0000000000183947 */ /* 0x000fea0003800000 */
[----:B-1--45:R-:W1:Y:S01]  /*1100*/  LDS R2, [UR8+0x8] ;  /* 0x00000808ff027984 */ /* 0x032e620008000800 */
[----:B------:R-:W4:Y:S01]  /*1110*/  LDC.64 R8, c[0x0][0x390] ;  /* 0x0000e400ff087b82 */ /* 0x000f220000000a00 */
[----:B------:R-:W-:Y:S02]  /*1120*/  IMAD.MOV.U32 R3, RZ, RZ, 0x70 ;  /* 0x00000070ff037424 */ /* 0x000fe400078e00ff */
[----:B----4-:R4:W-:Y:S03]  /*1130*/  STS.64 [UR8], R8 ;  /* 0x00000008ff007988 */ /* 0x0109e60008000a08 */
[----:B-1----:R-:W-:-:S05]  /*1140*/  LOP3.LUT R2, R2, 0x10, R3, 0xd8, !PT ;  /* 0x0000001002027812 */ /* 0x002fca00078ed803 */
[----:B------:R4:W-:Y:S02]  /*1150*/  STS [UR8+0x8], R2 ;  /* 0x00000802ff007988 */ /* 0x0009e40008000808 */
.L_x_39:
[----:B-1----:R-:W-:Y:S05]  /*1160*/  BSYNC.RECONVERGENT B3 ;  /* 0x0000000000037941 */ /* 0x002fea0003800200 */
.L_x_38:
[----:B------:R-:W-:Y:S04]  /*1170*/  BSSY.RECONVERGENT B4, `(.L_x_40) ;  /* 0x0000033000047945 */ /* 0x000fe80003800200 */
[----:B------:R-:W-:Y:S04]  /*1180*/  BSSY.RELIABLE B3, `(.L_x_41) ;  /* 0x000002e000037945 */ /* 0x000fe80003800100 */
[----:B------:R-:W-:Y:S05]  /*1190*/  @P3 BRA `(.L_x_42) ;  /* 0x0000000000243947 */ /* 0x000fea0003800000 */
[----:B----45:R-:W1:Y:S01]  /*11a0*/  LDS R2, [UR8+0x34] ;  /* 0x00003408ff027984 */ /* 0x030e620008000800 */
[----:B------:R-:W-:-:S05]  /*11b0*/  IMAD.MOV.U32 R3, RZ, RZ, 0x7f000000 ;  /* 0x7f000000ff037424 */ /* 0x000fca00078e00ff */
[----:B-1----:R-:W-:-:S05]  /*11c0*/  LOP3.LUT R2, R2, 0xff000000, R3, 0xb8, !PT ;  /* 0xff00000002027812 */ /* 0x002fca00078eb803 */
[----:B------:R1:W-:Y:S01]  /*11d0*/  STS [UR8+0x34], R2 ;  /* 0x00003402ff007988 */ /* 0x0003e20008000808 */
[----:B------:R-:W-:Y:S05]  /*11e0*/  @P3 BRA `(.L_x_43) ;  /* 0x0000000000183947 */ /* 0x000fea0003800000 */
[----:B-1----:R-:W1:Y:S01]  /*11f0*/  LDS R2, [UR8+0x38] ;  /* 0x00003808ff027984 */ /* 0x002e620008000800 */
[----:B------:R-:W-:-:S05]  /*1200*/  IMAD.MOV.U32 R3, RZ, RZ, 0x3f ;  /* 0x0000003fff037424 */ /* 0x000fca00078e00ff */
[----:B-1----:R-:W-:-:S05]  /*1210*/  LOP3.LUT R2, R2, 0xff, R3, 0xb8, !PT ;  /* 0x000000ff02027812 */ /* 0x002fca00078eb803 */
[----:B------:R1:W-:Y:S02]  /*1220*/  STS [UR8+0x38], R2 ;  /* 0x00003802ff007988 */ /* 0x0003e40008000808 */
.L_x_42:
[----:B------:R-:W-:Y:S05]  /*1230*/  @P3 BRA `(.L_x_44) ;  /* 0x00000000000c3947 */ /* 0x000fea0003800000 */
[----:B------:R1:W-:Y:S02]  /*1240*/  STS [UR8+0x20], R5 ;  /* 0x00002005ff007988 */ /* 0x0003e40008000808 */
.L_x_43:
[----:B------:R-:W-:Y:S05]  /*1250*/  @P3 BRA `(.L_x_45) ;  /* 0x0000000000243947 */ /* 0x000fea0003800000 */
[----:B------:R1:W-:Y:S02]  /*1260*/  STS [UR8+0x24], R6 ;  /* 0x00002406ff007988 */ /* 0x0003e40008000808 */
.L_x_44:
[----:B------:R-:W-:Y:S05]  /*1270*/  @P3 BRA `(.L_x_46) ;  /* 0x00000000002c3947 */ /* 0x000fea0003800000 */
[----:B-1--45:R-:W1:Y:S01]  /*1280*/  LDS R2, [UR8+0x1c] ;  /* 0x00001c08ff027984 */ /* 0x032e620008000800 */
[----:B------:R-:W4:Y:S02]  /*1290*/  LDC.64 R6, c[0x0][0x3b8] ;  /* 0x0000ee00ff067b82 */ /* 0x000f240000000a00 */
[--C-:B----4-:R-:W-:Y:S02]  /*12a0*/  SHF.R.U32.HI R5, RZ, 0x4, R7.reuse ;  /* 0x00000004ff057819 */ /* 0x110fe40000011607 */
[----:B------:R-:W-:-:S05]  /*12b0*/  SHF.R.U64 R3, R6, 0x4, R7 ;  /* 0x0000000406037819 */ /* 0x000fca0000001207 */
[----:B------:R4:W-:Y:S01]  /*12c0*/  STS [UR8+0xc], R3 ;  /* 0x00000c03ff007988 */ /* 0x0009e20008000808 */
[----:B-1----:R-:W-:-:S05]  /*12d0*/  LOP3.LUT R2, R2, 0xf, R5, 0xb8, !PT ;  /* 0x0000000f02027812 */ /* 0x002fca00078eb805 */
[----:B------:R4:W-:Y:S02]  /*12e0*/  STS [UR8+0x1c], R2 ;  /* 0x00001c02ff007988 */ /* 0x0009e40008000808 */
.L_x_45:
[----:B------:R-:W-:Y:S05]  /*12f0*/  @P3 BRA `(.L_x_47) ;  /* 0x00000000001c3947 */ /* 0x000fea0003800000 */
[----:B-1--45:R-:W1:Y:S02]  /*1300*/  LDS R2, [UR8+0x34] ;  /* 0x00003408ff027984 */ /* 0x032e640008000800 */
[----:B-1----:R-:W-:-:S05]  /*1310*/  LOP3.LUT R2, R2, 0x7, RZ, 0xb8, !PT ;  /* 0x0000000702027812 */ /* 0x002fca00078eb8ff */
[----:B------:R1:W-:Y:S02]  /*1320*/  STS [UR8+0x34], R2 ;  /* 0x00003402ff007988 */ /* 0x0003e40008000808 */
.L_x_46:
[----:B------:R-:W-:Y:S05]  /*1330*/  @P3 BRA `(.L_x_48) ;  /* 0x00000000001c3947 */ /* 0x000fea0003800000 */
[----:B-1--45:R-:W1:Y:S02]  /*1340*/  LDS R2, [UR8+0x34] ;  /* 0x00003408ff027984 */ /* 0x032e640008000800 */
[----:B-1----:R-:W-:-:S05]  /*1350*/  LOP3.LUT R2, R2, 0x38, RZ, 0xb8, !PT ;  /* 0x0000003802027812 */ /* 0x002fca00078eb8ff */
[----:B------:R1:W-:Y:S02]  /*1360*/  STS [UR8+0x34], R2 ;  /* 0x00003402ff007988 */ /* 0x0003e40008000808 */
.L_x_47:
[----:B------:R-:W-:Y:S05]  /*1370*/  @P3 BRA `(.L_x_49) ;  /* 0x00000000001c3947 */ /* 0x000fea0003800000 */
[----:B-1--45:R-:W1:Y:S02]  /*1380*/  LDS R2, [UR8+0x8] ;  /* 0x00000808ff027984 */ /* 0x032e640008000800 */
[----:B-1----:R-:W-:-:S05]  /*1390*/  LOP3.LUT R2, R2, 0x780, RZ, 0xb8, !PT ;  /* 0x0000078002027812 */ /* 0x002fca00078eb8ff */
[----:B------:R1:W-:Y:S02]  /*13a0*/  STS [UR8+0x8], R2 ;  /* 0x00000802ff007988 */ /* 0x0003e40008000808 */
.L_x_48:
[----:B------:R-:W-:Y:S05]  /*13b0*/  @P3 BRA `(.L_x_50) ;  /* 0x0000000000283947 */ /* 0x000fea0003800000 */
[----:B-1--45:R-:W1:Y:S02]  /*13c0*/  LDS R2, [UR8+0x8] ;  /* 0x00000808ff027984 */ /* 0x032e640008000800 */
[----:B-1----:R-:W-:-:S05]  /*13d0*/  LOP3.LUT R2, R2, 0x1800, RZ, 0xb8, !PT ;  /* 0x0000180002027812 */ /* 0x002fca00078eb8ff */
[----:B------:R1:W-:Y:S02]  /*13e0*/  STS [UR8+0x8], R2 ;  /* 0x00000802ff007988 */ /* 0x0003e40008000808 */
.L_x_49:
[----:B------:R-:W-:Y:S05]  /*13f0*/  @P3 BREAK.RELIABLE B3 ;  /* 0x0000000000033942 */ /* 0x000fea0003800100 */
[----:B------:R-:W-:Y:S05]  /*1400*/  @P3 BRA `(.L_x_51) ;  /* 0x0000000000243947 */ /* 0x000fea0003800000 */
[----:B-1--45:R-:W1:Y:S01]  /*1410*/  LDS R2, [UR8+0x8] ;  /* 0x00000808ff027984 */ /* 0x032e620008000800 */
[----:B------:R-:W-:-:S05]  /*1420*/  IMAD.MOV.U32 R3, RZ, RZ, 0x6000 ;  /* 0x00006000ff037424 */ /* 0x000fca00078e00ff */
[----:B-1----:R-:W-:-:S04]  /*1430*/  LOP3.LUT R2, R2, 0x6000, R3, 0xd8, !PT ;  /* 0x0000600002027812 */ /* 0x002fc800078ed803 */
[----:B------:R-:W-:-:S05]  /*1440*/  LOP3.LUT R2, R2, 0x400000, RZ, 0xb8, !PT ;  /* 0x0040000002027812 */ /* 0x000fca00078eb8ff */
[----:B------:R1:W-:Y:S02]  /*1450*/  STS [UR8+0x8], R2 ;  /* 0x00000802ff007988 */ /* 0x0003e40008000808 */
.L_x_50:
[----:B------:R-:W-:Y:S05]  /*1460*/  BSYNC.RELIABLE B3 ;  /* 0x0000000000037941 */ /* 0x000fea0003800100 */
.L_x_41:
[----:B-1--45:R-:W1:Y:S02]  /*1470*/  @!P3 LDS R2, [UR8+0x8] ;  /* 0x00000808ff02b984 */ /* 0x032e640008000800 */
[----:B-1----:R-:W-:-:S05]  /*1480*/  @!P3 LOP3.LUT R2, R2, 0x8000, RZ, 0xb8, !PT ;  /* 0x000080000202b812 */ /* 0x002fca00078eb8ff */
[----:B------:R1:W-:Y:S02]  /*1490*/  @!P3 STS [UR8+0x8], R2 ;  /* 0x00000802ff00b988 */ /* 0x0003e40008000808 */
.L_x_51:
[----:B------:R-:W-:Y:S05]  /*14a0*/  BSYNC.RECONVERGENT B4 ;  /* 0x0000000000047941 */ /* 0x000fea0003800200 */
.L_x_40:
[----:B------:R-:W-:Y:S05]  /*14b0*/  WARPSYNC.ALL ;  /* 0x0000000000007948 */ /* 0x000fea0003800000 */
[----:B------:R-:W-:Y:S01]  /*14c0*/  NOP ;  /* 0x0000000000007918 */ /* 0x000fe20000000000 */
[----:B------:R-:W-:-:S04]  /*14d0*/  UIADD3 UR4, UPT, UPT, UR4, 0x100, URZ ;  /* 0x0000010004047890 */ /* 0x000fc8000fffe0ff */
[----:B------:R-:W-:-:S04]  /*14e0*/  UIADD3 UR20, UP0, UPT, UR4, UR20, URZ ;  /* 0x0000001404147290 */ /* 0x000fc8000ff1e0ff */
[----:B------:R-:W-:Y:S01]  /*14f0*/  ULEA.HI.X.SX32 UR21, UR4, UR21, 0x1, UP0 ;  /* 0x0000001504157291 */ /* 0x000fe200080f0eff */
[----:B------:R-:W-:Y:S11]  /*1500*/  @P0 BRA `(.L_x_52) ;  /* 0x0000000000300947 */ /* 0x000ff60003800000 */
[----:B-1--45:R-:W1:Y:S01]  /*1510*/  S2R R2, SR_LANEID ;  /* 0x0000000000027919 */ /* 0x032e620000000000 */
[----:B------:R-:W-:Y:S05]  /*1520*/  WARPSYNC.ALL ;  /* 0x0000000000007948 */ /* 0x000fea0003800000 */
[----:B------:R-:W-:Y:S01]  /*1530*/  NOP ;  /* 0x0000000000007918 */ /* 0x000fe20000000000 */
[----:B-123--:R-:W-:-:S05]  /*1540*/  IMAD.SHL.U32 R4, R2, 0x4, RZ ;  /* 0x0000000402047824 */ /* 0x00efca00078e00ff */
        /* <DEDUP_REMOVED lines=8> */
.L_x_52:
[----:B------:R-:W-:Y:S05]  /*15d0*/  @P0 BRA `(.L_x_53) ;  /* 0x00000000000c0947 */ /* 0x000fea0003800000 */
[----:B------:R0:W-:Y:S01]  /*15e0*/  UTMACMDFLUSH ;  /* 0x00000000000079b7 */ /* 0x0001e20000000000 */
[----:B------:R-:W-:Y:S05]  /*15f0*/  @P0 BRA `(.L_x_53) ;  /* 0x0000000000040947 */ /* 0x000fea0003800000 */
[----:B------:R-:W-:-:S04]  /*1600*/  DEPBAR.LE SB0, 0x0 ;  /* 0x000080000000791a */ /* 0x000fc80000000000 */
.L_x_53:
[----:B------:R-:W-:Y:S05]  /*1610*/  WARPSYNC.ALL ;  /* 0x0000000000007948 */ /* 0x000fea0003800000 */
[----:B------:R-:W-:Y:S01]  /*1620*/  NOP ;  /* 0x0000000000007918 */ /* 0x000fe20000000000 */
[----:B--2---:R-:W-:Y:S01]  /*1630*/  BAR.SYNC.DEFER_BLOCKING 0x0 ;  /* 0x0000000000007b1d */ /* 0x004fe20000010000 */
[----:B-1--45:R-:W-:Y:S01]  /*1640*/  SHF.R.U32.HI R2, RZ, 0x5, R0 ;  /* 0x00000005ff027819 */ /* 0x032fe20000011600 */
[----:B------:R-:W-:-:S03]  /*1650*/  UIADD3 UR12, UPT, UPT, UR8, 0x9020, URZ ;  /* 0x00009020080c7890 */ /* 0x000fc6000fffe0ff */
[----:B------:R-:W-:Y:S01]  /*1660*/  R2UR UR22, R2 ;  /* 0x00000000021672ca */ /* 0x000fe200000e0000 */
[----:B------:R-:W-:Y:S01]  /*1670*/  VOTEU.ALL UP0, P3 ;  /* 0x0000000000ff7886 */ /* 0x000fe20001800000 */
[----:B------:R-:W-:Y:S01]  /*1680*/  UMOV UR4, 0x1 ;  /* 0x0000000100047882 */ /* 0x000fe20000000000 */
[----:B------:R-:W-:Y:S01]  /*1690*/  VOTEU.ALL UP1, P3 ;  /* 0x0000000000ff7886 */ /* 0x000fe20001820000 */
[----:B------:R-:W-:Y:S02]  /*16a0*/  BSSY.RECONVERGENT B4, `(.L_x_54) ;  /* 0x0000018000047945 */ /* 0x000fe40003800200 */
[----:B------:R-:W-:-:S04]  /*16b0*/  @!UP0 UIADD3 UR10, UPT, UPT, -UR4, 0x100000, URZ ;  /* 0x00100000040a8890 */ /* 0x000fc8000fffe1ff */
[----:B------:R-:W-:Y:S02]  /*16c0*/  @!UP0 USHF.L.U32 UR11, UR10, 0xb, URZ ;  /* 0x0000000b0a0b8899 */ /* 0x000fe400080006ff */
[----:B------:R-:W-:Y:S02]  /*16d0*/  @!UP0 USHF.L.U32 UR10, UR10, 0x1, URZ ;  /* 0x000000010a0a8899 */ /* 0x000fe400080006ff */
[----:B------:R-:W-:-:S04]  /*16e0*/  @!UP0 UIADD3 UR4, UPT, UPT, -UR4, 0x100000, URZ ;  /* 0x0010000004048890 */ /* 0x000fc8000fffe1ff */
[----:B------:R-:W-:Y:S02]  /*16f0*/  @!UP0 USHF.L.U32 UR5, UR4, 0xb, URZ ;  /* 0x0000000b04058899 */ /* 0x000fe400080006ff */
[----:B------:R-:W-:Y:S01]  /*1700*/  @!UP0 USHF.L.U32 UR4, UR4, 0x1, URZ ;  /* 0x0000000104048899 */ /* 0x000fe200080006ff */
[----:B------:R-:W-:Y:S01]  /*1710*/  VOTEU.ALL UP0, P3 ;  /* 0x0000000000ff7886 */ /* 0x000fe20001800000 */
[----:B------:R-:W1:Y:S04]  /*1720*/  FENCE.VIEW.ASYNC.S ;  /* 0x00000000000073c6 */ /* 0x000e680000000000 */
[----:B-1----:R1:W2:Y:S06]  /*1730*/  @!UP0 SYNCS.EXCH.64 URZ, [UR8+0x9000], UR10 ;  /* 0x0090000a08ff85b2 */ /* 0x0022ac0008000100 */
[----:B------:R1:W2:Y:S02]  /*1740*/  @!UP1 SYNCS.EXCH.64 URZ, [UR8+0x9020], UR4 ;  /* 0x0090200408ff95b2 */ /* 0x0002a40008000100 */
[----:B--2---:R-:W-:Y:S06]  /*1750*/  BAR.SYNC.DEFER_BLOCKING 0x0 ;  /* 0x0000000000007b1d */ /* 0x004fec0000010000 */
[----:B------:R-:W-:Y:S05]  /*1760*/  @P3 BRA `(.L_x_55) ;  /* 0x00000000002c3947 */ /* 0x000fea0003800000 */
[----:B-1----:R-:W-:Y:S02]  /*1770*/  UMOV UR4, 0x1 ;  /* 0x0000000100047882 */ /* 0x002fe40000000000 */
[----:B------:R-:W-:-:S04]  /*1780*/  UIADD3 UR10, UPT, UPT, -UR4, 0x100000, URZ ;  /* 0x00100000040a7890 */ /* 0x000fc8000fffe1ff */
[----:B------:R-:W-:Y:S02]  /*1790*/  USHF.L.U32 UR11, UR10, 0xb, URZ ;  /* 0x0000000b0a0b7899 */ /* 0x000fe400080006ff */
[----:B------:R-:W-:Y:S02]  /*17a0*/  USHF.L.U32 UR10, UR10, 0x1, URZ ;  /* 0x000000010a0a7899 */ /* 0x000fe400080006ff */
[----:B------:R-:W-:-:S04]  /*17b0*/  UIADD3 UR4, UPT, UPT, -UR4, 0x100000, URZ ;  /* 0x0010000004047890 */ /* 0x000fc8000fffe1ff */
[----:B------:R-:W-:Y:S02]  /*17c0*/  USHF.L.U32 UR5, UR4, 0xb, URZ ;  /* 0x0000000b04057899 */ /* 0x000fe400080006ff */
[----:B------:R-:W-:Y:S01]  /*17d0*/  USHF.L.U32 UR4, UR4, 0x1, URZ ;  /* 0x0000000104047899 */ /* 0x000fe200080006ff */
[----:B------:R-:W1:Y:S03]  /*17e0*/  FENCE.VIEW.ASYNC.S ;  /* 0x00000000000073c6 */ /* 0x000e660000000000 */
[----:B-1----:R2:W4:Y:S08]  /*17f0*/  SYNCS.EXCH.64 URZ, [UR8+0x9008], UR10 ;  /* 0x0090080a08ff75b2 */ /* 0x0025300008000100 */
[----:B------:R2:W5:Y:S02]  /*1800*/  SYNCS.EXCH.64 URZ, [UR8+0x9028], UR4 ;  /* 0x0090280408ff75b2 */ /* 0x0005640008000100 */
[----:B--2---:R-:W-:Y:S01]  /*1810*/  NOP ;  /* 0x0000000000007918 */ /* 0x004fe20000000000 */
.L_x_55:
[----:B-1----:R-:W-:Y:S05]  /*1820*/  BSYNC.RECONVERGENT B4 ;  /* 0x0000000000047941 */ /* 0x002fea0003800200 */
.L_x_54:
[----:B----45:R-:W-:Y:S01]  /*1830*/  BAR.SYNC.DEFER_BLOCKING 0x0 ;  /* 0x0000000000007b1d */ /* 0x030fe20000010000 */
[----:B------:R-:W-:Y:S01]  /*1840*/  USHF.L.U32 UR15, UR7, 0x6, URZ ;  /* 0x00000006070f7899 */ /* 0x000fe200080006ff */
[----:B------:R-:W-:Y:S01]  /*1850*/  ISETP.GE.AND P0, PT, R10, 0x1, PT ;  /* 0x000000010a00780c */ /* 0x000fe20003f06270 */
[----:B------:R-:W-:-:S03]  /*1860*/  USHF.L.U32 UR19, UR9, 0x7, URZ ;  /* 0x0000000709137899 */ /* 0x000fc600080006ff */
[----:B------:R-:W-:Y:S04]  /*1870*/  BSSY.RECONVERGENT B4, `(.L_x_56) ;  /* 0x000000d000047945 */ /* 0x000fe80003800200 */
[----:B------:R-:W-:Y:S05]  /*1880*/  @P3 BRA `(.L_x_57) ;  /* 0x00000000002c3947 */ /* 0x000fea0003800000 */
[----:B------:R-:W-:Y:S02]  /*1890*/  UMOV UR4, 0x1 ;  /* 0x0000000100047882 */ /* 0x000fe40000000000 */
[----:B------:R-:W-:-:S04]  /*18a0*/  UIADD3 UR10, UPT, UPT, -UR4, 0x100000, URZ ;  /* 0x00100000040a7890 */ /* 0x000fc8000fffe1ff */
[----:B------:R-:W-:Y:S02]  /*18b0*/  USHF.L.U32 UR11, UR10, 0xb, URZ ;  /* 0x0000000b0a0b7899 */ /* 0x000fe400080006ff */
[----:B------:R-:W-:Y:S02]  /*18c0*/  USHF.L.U32 UR10, UR10, 0x1, URZ ;  /* 0x000000010a0a7899 */ /* 0x000fe400080006ff */
[----:B------:R-:W-:-:S04]  /*18d0*/  UIADD3 UR4, UPT, UPT, -UR4, 0x100000, URZ ;  /* 0x0010000004047890 */ /* 0x000fc8000fffe1ff */
[----:B------:R-:W-:Y:S02]  /*18e0*/  USHF.L.U32 UR5, UR4, 0xb, URZ ;  /* 0x0000000b04057899 */ /* 0x000fe400080006ff */
[----:B------:R-:W-:Y:S01]  /*18f0*/  USHF.L.U32 UR4, UR4, 0x1, URZ ;  /* 0x0000000104047899 */ /* 0x000fe200080006ff */
[----:B------:R-:W1:Y:S03]  /*1900*/  FENCE.VIEW.ASYNC.S ;  /* 0x00000000000073c6 */ /* 0x000e660000000000 */
[----:B-1----:R1:W2:Y:S08]  /*1910*/  SYNCS.EXCH.64 URZ, [UR8+0x9010], UR10 ;  /* 0x0090100a08ff75b2 */ /* 0x0022b00008000100 */
[----:B------:R1:W4:Y:S01]  /*1920*/  SYNCS.EXCH.64 URZ, [UR8+0x9030], UR4 ;  /* 0x0090300408ff75b2 */ /* 0x0003220008000100 */
[----:B------:R-:W-:Y:S01]  /*1930*/  NOP ;  /* 0x0000000000007918 */ /* 0x000fe20000000000 */
.L_x_57:
[----:B-1----:R-:W-:Y:S05]  /*1940*/  BSYNC.RECONVERGENT B4 ;  /* 0x0000000000047941 */ /* 0x002fea0003800200 */
.L_x_56:
[----:B------:R-:W-:Y:S05]  /*1950*/  @!P0 BRA `(.L_x_58) ;  /* 0x0000000800188947 */ /* 0x000fea0003800000 */
[----:B--2-4-:R-:W-:Y:S01]  /*1960*/  BAR.SYNC.DEFER_BLOCKING 0x0 ;  /* 0x0000000000007b1d */ /* 0x014fe20000010000 */
[----:B------:R-:W-:Y:S01]  /*1970*/  ELECT P1, URZ, PT ;  /* 0x0000000000ff782f */ /* 0x000fe20003820000 */
[----:B------:R-:W-:Y:S01]  /*1980*/  @!P3 IMAD.MOV.U32 R2, RZ, RZ, 0x3000 ;  /* 0x00003000ff02b424 */ /* 0x000fe200078e00ff */
[----:B------:R-:W-:Y:S02]  /*1990*/  UIADD3 UR4, UPT, UPT, UR8, 0x6000, URZ ;  /* 0x0000600008047890 */ /* 0x000fe4000fffe0ff */
[----:B------:R-:W-:Y:S01]  /*19a0*/  ISETP.LT.U32.AND P1, PT, R68, 0x20, P1 ;  /* 0x000000204400780c */ /* 0x000fe20000f21070 */
[----:B------:R-:W-:Y:S01]  /*19b0*/  UMOV UR7, UR15 ;  /* 0x0000000f00077c82 */ /* 0x000fe20008000000 */
[----:B------:R-:W-:Y:S01]  /*19c0*/  ELECT P0, URZ, PT ;  /* 0x0000000000ff782f */ /* 0x000fe20003800000 */
[----:B------:R-:W-:-:S03]  /*19d0*/  UMOV UR11, UR19 ;  /* 0x00000013000b7c82 */ /* 0x000fc60008000000 */
[----:B------:R-:W-:-:S07]  /*19e0*/  ISETP.LT.U32.AND P0, PT, R68, 0x20, P0 ;  /* 0x000000204400780c */ /* 0x000fce0000701070 */
[----:B------:R-:W-:Y:S01]  /*19f0*/  VOTEU.ANY UP0, P1 ;  /* 0x0000000000ff7886 */ /* 0x000fe20000800100 */
[----:B------:R-:W-:-:S04]  /*1a00*/  VOTEU.ANY UP2, P1 ;  /* 0x0000000000ff7886 */ /* 0x000fc80000840100 */
[----:B------:R-:W-:Y:S02]  /*1a10*/  @UP0 UIADD3 UR5, UPT, UPT, UR8, 0x9000, URZ ;  /* 0x0000900008050890 */ /* 0x000fe4000fffe0ff */
[----:B------:R1:W-:Y:S01]  /*1a20*/  @!P3 SYNCS.ARRIVE.TRANS64 RZ, [UR8+0x9000], R2 ;  /* 0x00900002ffffb9a7 */ /* 0x0003e20008000008 */
[----:B------:R-:W-:Y:S01]  /*1a30*/  @UP0 UMOV UR6, URZ ;  /* 0x000000ff00060c82 */ /* 0x000fe20008000000 */
[----:B------:R-:W-:Y:S01]  /*1a40*/  BAR.SYNC.DEFER_BLOCKING 0x0 ;  /* 0x0000000000007b1d */ /* 0x000fe20000010000 */
[----:B------:R-:W-:-:S05]  /*1a50*/  UISETP.NE.U32.AND UP0, UPT, UR22, URZ, UPT ;  /* 0x000000ff1600728c */ /* 0x000fca000bf05070 */
[----:B------:R-:W-:Y:S01]  /*1a60*/  VOTEU.ANY UP1, P0 ;  /* 0x0000000000ff7886 */ /* 0x000fe20000020100 */
[----:B------:R-:W-:-:S04]  /*1a70*/  VOTEU.ANY UP3, P0 ;  /* 0x0000000000ff7886 */ /* 0x000fc80000060100 */
[----:B------:R-:W-:Y:S01]  /*1a80*/  @UP1 UIADD3 UR9, UPT, UPT, UR8, 0x9000, URZ ;  /* 0x0000900008091890 */ /* 0x000fe2000fffe0ff */
[----:B------:R-:W-:Y:S01]  /*1a90*/  @UP1 UMOV UR10, URZ ;  /* 0x000000ff000a1c82 */ /* 0x000fe20008000000 */
[----:B------:R1:W-:Y:S01]  /*1aa0*/  @UP2 UTMALDG.2D [UR4], [UR24] ;  /* 0x00000004180025b4 */ /* 0x0003e20008008000 */
[----:B------:R2:W-:Y:S06]  /*1ab0*/  MEMBAR.ALL.CTA ;  /* 0x0000000000007992 */ /* 0x0005ec0000008000 */
[----:B--2---:R-:W2:Y:S02]  /*1ac0*/  FENCE.VIEW.ASYNC.S ;  /* 0x00000000000073c6 */ /* 0x004ea40000000000 */
[----:B--2---:R-:W-:Y:S06]  /*1ad0*/  BAR.SYNC.DEFER_BLOCKING 0x0 ;  /* 0x0000000000007b1d */ /* 0x004fec0000010000 */
[----:B------:R1:W-:Y:S02]  /*1ae0*/  @UP3 UTMALDG.2D [UR8], [UR26] ;  /* 0x000000081a0035b4 */ /* 0x0003e40008008000 */
[----:B------:R-:W-:Y:S06]  /*1af0*/  BAR.SYNC.DEFER_BLOCKING 0x0 ;  /* 0x0000000000007b1d */ /* 0x000fec0000010000 */
[----:B------:R-:W2:Y:S02]  /*1b00*/  SYNCS.PHASECHK.TRANS64.TRYWAIT P0, [UR8+0x9000], RZ ;  /* 0x009000ffff0075a7 */ /* 0x000ea40008001108 */
[----:B-12---:R-:W-:Y:S05]  /*1b10*/  @!P0 BRA `(.L_x_59) ;  /* 0x0000000c00a88947 */ /* 0x006fea0003800000 */
.L_x_75:
[----:B------:R-:W-:Y:S05]  /*1b20*/  BRA.U UP0, `(.L_x_60) ;  /* 0x00000001004c7547 */ /* 0x000fea000b800000 */
[----:B------:R-:W-:Y:S02]  /*1b30*/  USHF.R.U32.HI UR4, URZ, 0x4, UR4 ;  /* 0x00000004ff047899 */ /* 0x000fe40008011604 */
[----:B------:R-:W-:Y:S02]  /*1b40*/  USHF.R.U32.HI UR6, URZ, 0x4, UR8 ;  /* 0x00000004ff067899 */ /* 0x000fe40008011608 */
[----:B------:R-:W-:Y:S02]  /*1b50*/  USGXT.U32 UR4, UR4, 0xe ;  /* 0x0000000e0404789a */ /* 0x000fe40008000000 */
[----:B------:R-:W-:Y:S01]  /*1b60*/  USGXT.U32 UR6, UR6, 0xe ;  /* 0x0000000e0606789a */ /* 0x000fe20008000000 */
[----:B------:R-:W-:Y:S01]  /*1b70*/  UMOV UR10, 0xfffffffe ;  /* 0xfffffffe000a7882 */ /* 0x000fe20000000000 */
[----:B------:R-:W-:Y:S01]  /*1b80*/  UMOV UR11, 0x7fffbfdf ;  /* 0x7fffbfdf000b7882 */ /* 0x000fe20000000000 */
[----:B------:R-:W-:Y:S01]  /*1b90*/  UMOV UR5, URZ ;  /* 0x000000ff00057c82 */ /* 0x000fe20008000000 */
[----:B------:R-:W-:Y:S01]  /*1ba0*/  UMOV UR7, URZ ;  /* 0x000000ff00077c82 */ /* 0x000fe20008000000 */
[----:B------:R-:W-:-:S02]  /*1bb0*/  UIADD3.64 UR16, UPT, UPT, UR4, -UR10, URZ ;  /* 0x8000000a04107297 */ /* 0x000fc4000fffe0ff */
[----:B------:R-:W-:Y:S01]  /*1bc0*/  UIADD3.64 UR10, UPT, UPT, UR6, -UR10, URZ ;  /* 0x8000000a060a7297 */ /* 0x000fe2000fffe0ff */
[----:B------:R-:W-:Y:S01]  /*1bd0*/  UMOV UR28, 0x0 ;  /* 0x00000000001c7882 */ /* 0x000fe20000000000 */
[----:B------:R-:W-:Y:S01]  /*1be0*/  UMOV UR29, 0x4200010 ;  /* 0x04200010001d7882 */ /* 0x000fe20000000000 */
[----:B------:R-:W-:Y:S01]  /*1bf0*/  UMOV UR5, 0x80004020 ;  /* 0x8000402000057882 */ /* 0x000fe20000000000 */
[----:B------:R-:W-:Y:S01]  /*1c00*/  UMOV UR7, 0x80004020 ;  /* 0x8000402000077882 */ /* 0x000fe20000000000 */
[----:B------:R-:W-:Y:S01]  /*1c10*/  UMOV UR30, 0x0 ;  /* 0x00000000001e7882 */ /* 0x000fe20000000000 */
[----:B------:R-:W-:Y:S01]  /*1c20*/  UMOV UR31, 0x4200010 ;  /* 0x04200010001f7882 */ /* 0x000fe20000000000 */
[----:B------:R1:W-:Y:S02]  /*1c30*/  UTCQMMA gdesc[UR4], gdesc[UR6], tmem[UR23], tmem[UR28], idesc[UR29], !UPT ;  /* 0x00ff1c06040075ea */ /* 0x0003e4000f800317 */
[----:B------:R1:W-:Y:S01]  /*1c40*/  UTCQMMA gdesc[UR16], gdesc[UR10], tmem[UR23], tmem[UR30], idesc[UR31], UPT ;  /* 0x00ff1e0a100075ea */ /* 0x0003e2000b800317 */
[----:B------:R-:W-:-:S02]  /*1c50*/  NOP ;  /* 0x0000000000007918 */ /* 0x000fc40000000000 */
.L_x_60:
[----:B------:R-:W-:Y:S01]  /*1c60*/  ELECT P0, URZ, PT ;  /* 0x0000000000ff782f */ /* 0x000fe20003800000 */
[----:B-1----:R-:W-:Y:S01]  /*1c70*/  UMOV UR4, UR12 ;  /* 0x0000000c00047c82 */ /* 0x002fe20008000000 */
[----:B------:R-:W-:Y:S02]  /*1c80*/  UMOV UR5, URZ ;  /* 0x000000ff00057c82 */ /* 0x000fe40008000000 */
[----:B------:R-:W-:-:S13]  /*1c90*/  ISETP.LT.U32.AND P0, PT, R68, 0x20, P0 ;  /* 0x000000204400780c */ /* 0x000fda0000701070 */
[----:B------:R-:W-:Y:S01]  /*1ca0*/  VOTEU.ANY UP0, P0 ;  /* 0x0000000000ff7886 */ /* 0x000fe20000000100 */
[----:B------:R-:W-:Y:S01]  /*1cb0*/  VOTEU.ANY UP1, P0 ;  /* 0x0000000000ff7886 */ /* 0x000fe20000020100 */
[----:B------:R-:W-:-:S03]  /*1cc0*/  ISETP.GE.U32.AND P0, PT, R10, 0x41, PT ;  /* 0x000000410a00780c */ /* 0x000fc60003f06070 */
[----:B------:R-:W-:Y:S02]  /*1cd0*/  @UP0 UMOV UR4, UR4 ;  /* 0x0000000400040c82 */ /* 0x000fe40008000000 */
[----:B------:R1:W-:Y:S01]  /*1ce0*/  @UP1 UTCBAR [UR4], URZ ;  /* 0x000000ff040013e9 */ /* 0x0003e200080000ff */
[----:B------:R-:W-:Y:S06]  /*1cf0*/  BAR.SYNC.DEFER_BLOCKING 0x0 ;  /* 0x0000000000007b1d */ /* 0x000fec0000010000 */
[----:B------:R-:W2:Y:S02]  /*1d00*/  SYNCS.PHASECHK.TRANS64.TRYWAIT P1, [UR8+0x9020], RZ ;  /* 0x009020ffff0075a7 */ /* 0x000ea40008021108 */
[----:B-12---:R-:W-:Y:S05]  /*1d10*/  @!P1 BRA `(.L_x_61) ;  /* 0x0000000c00349947 */ /* 0x006fea0003800000 */
.L_x_76:
[----:B------:R-:W-:Y:S01]  /*1d20*/  UMOV UR4, URZ ;  /* 0x000000ff00047c82 */ /* 0x000fe20008000000 */
[----:B------:R-:W-:Y:S05]  /*1d30*/  @!P0 BRA `(.L_x_58) ;  /* 0x0000000400208947 */ /* 0x000fea0003800000 */
[----:B------:R-:W1:Y:S01]  /*1d40*/  LDCU UR29, c[0x0][0x3a0] ;  /* 0x00007400ff1d77ac */ /* 0x000e620008000800 */
[----:B------:R-:W-:Y:S01]  /*1d50*/  UMOV UR9, 0x1 ;  /* 0x0000000100097882 */ /* 0x000fe20000000000 */
[----:B------:R-:W-:-:S05]  /*1d60*/  UMOV UR14, 0x40 ;  /* 0x00000040000e7882 */ /* 0x000fca0000000000 */
.L_x_65:
[----:B------:R-:W-:Y:S01]  /*1d70*/  BAR.SYNC.DEFER_BLOCKING 0x0 ;  /* 0x0000000000007b1d */ /* 0x000fe20000010000 */
[----:B------:R-:W-:Y:S01]  /*1d80*/  ULEA UR28, UR9, UR8, 0x3 ;  /* 0x00000008091c7291 */ /* 0x000fe2000f8e18ff */
[----:B------:R-:W-:Y:S01]  /*1d90*/  @!P3 IMAD.MOV.U32 R2, RZ, RZ, 0x3000 ;  /* 0x00003000ff02b424 */ /* 0x000fe200078e00ff */
[----:B------:R-:W-:Y:S01]  /*1da0*/  ELECT P1, URZ, PT ;  /* 0x0000000000ff782f */ /* 0x000fe20003820000 */
[----:B------:R-:W-:-:S03]  /*1db0*/  ULEA UR12, UR9, UR8, 0xc ;  /* 0x00000008090c7291 */ /* 0x000fc6000f8e60ff */
[----:B------:R-:W-:Y:S02]  /*1dc0*/  ISETP.LT.U32.AND P1, PT, R68, 0x20, P1 ;  /* 0x000000204400780c */ /* 0x000fe40000f21070 */
[----:B------:R-:W-:Y:S01]  /*1dd0*/  ELECT P0, URZ, PT ;  /* 0x0000000000ff782f */ /* 0x000fe20003800000 */
[----:B------:R-:W-:-:S03]  /*1de0*/  UIADD3 UR12, UPT, UPT, UR12, 0x6000, URZ ;  /* 0x000060000c0c7890 */ /* 0x000fc6000fffe0ff */
[----:B------:R-:W-:Y:S01]  /*1df0*/  ISETP.LT.U32.AND P0, PT, R68, 0x20, P0 ;  /* 0x000000204400780c */ /* 0x000fe20000701070 */
[----:B------:R-:W-:Y:S01]  /*1e00*/  ULEA UR16, UR9, UR8, 0xd ;  /* 0x0000000809107291 */ /* 0x000fe2000f8e68ff */
[----:B------:R-:W-:Y:S01]  /*1e10*/  UMOV UR18, UR14 ;  /* 0x0000000e00127c82 */ /* 0x000fe20008000000 */
[----:B------:R-:W-:-:S04]  /*1e20*/  USHF.L.U32 UR5, UR4, 0x1f, URZ ;  /* 0x0000001f04057899 */ /* 0x000fc800080006ff */
[----:B------:R-:W-:Y:S01]  /*1e30*/  VOTEU.ANY UP0, P1 ;  /* 0x0000000000ff7886 */ /* 0x000fe20000800100 */
[----:B------:R2:W-:Y:S04]  /*1e40*/  @!P3 SYNCS.ARRIVE.TRANS64 RZ, [UR28+0x9000], R2 ;  /* 0x00900002ffffb9a7 */ /* 0x0005e8000800001c */
[----:B------:R-:W-:Y:S01]  /*1e50*/  @UP0 UIADD3 UR13, UPT, UPT, UR28, 0x9000, URZ ;  /* 0x000090001c0d0890 */ /* 0x000fe2000fffe0ff */
[----:B------:R-:W-:Y:S01]  /*1e60*/  VOTEU.ANY UP0, P1 ;  /* 0x0000000000ff7886 */ /* 0x000fe20000800100 */
[----:B------:R-:W-:Y:S01]  /*1e70*/  BAR.SYNC.DEFER_BLOCKING 0x0 ;  /* 0x0000000000007b1d */ /* 0x000fe20000010000 */
[----:B--2---:R-:W-:-:S05]  /*1e80*/  IMAD.U32 R2, RZ, RZ, UR5 ;  /* 0x00000005ff027e24 */ /* 0x004fca000f8e00ff */
[----:B------:R-:W-:-:S05]  /*1e90*/  VOTEU.ANY UP1, P0 ;  /* 0x0000000000ff7886 */ /* 0x000fca0000020100 */
[----:B------:R-:W-:Y:S01]  /*1ea0*/  @UP1 UIADD3 UR17, UPT, UPT, UR28, 0x9000, URZ ;  /* 0x000090001c111890 */ /* 0x000fe2000fffe0ff */
[----:B------:R-:W-:Y:S01]  /*1eb0*/  VOTEU.ANY UP1, P0 ;  /* 0x0000000000ff7886 */ /* 0x000fe20000020100 */
[----:B------:R2:W-:Y:S01]  /*1ec0*/  @UP0 UTMALDG.2D [UR12], [UR24] ;  /* 0x0000000c180005b4 */ /* 0x0005e20008008000 */
[----:B------:R-:W-:Y:S01]  /*1ed0*/  UISETP.NE.U32.AND UP0, UPT, UR22, URZ, UPT ;  /* 0x000000ff1600728c */ /* 0x000fe2000bf05070 */
[----:B------:R4:W-:Y:S06]  /*1ee0*/  MEMBAR.ALL.CTA ;  /* 0x0000000000007992 */ /* 0x0009ec0000008000 */
[----:B----4-:R-:W4:Y:S02]  /*1ef0*/  FENCE.VIEW.ASYNC.S ;  /* 0x00000000000073c6 */ /* 0x010f240000000000 */
[----:B----4-:R-:W-:Y:S06]  /*1f00*/  BAR.SYNC.DEFER_BLOCKING 0x0 ;  /* 0x0000000000007b1d */ /* 0x010fec0000010000 */
[----:B------:R2:W-:Y:S02]  /*1f10*/  @UP1 UTMALDG.2D [UR16], [UR26] ;  /* 0x000000101a0015b4 */ /* 0x0005e40008008000 */
[----:B------:R-:W-:Y:S06]  /*1f20*/  BAR.SYNC.DEFER_BLOCKING 0x0 ;  /* 0x0000000000007b1d */ /* 0x000fec0000010000 */
[----:B------:R-:W4:Y:S02]  /*1f30*/  SYNCS.PHASECHK.TRANS64.TRYWAIT P0, [UR28+0x9000], R2 ;  /* 0x00900002ff0075a7 */ /* 0x000f24000800111c */
[----:B--2-4-:R-:W-:Y:S05]  /*1f40*/  @!P0 BRA `(.L_x_62) ;  /* 0x0000000800b48947 */ /* 0x014fea0003800000 */
.L_x_77:
[----:B------:R-:W-:Y:S05]  /*1f50*/  BRA.U UP0, `(.L_x_63) ;  /* 0x00000001004c7547 */ /* 0x000fea000b800000 */
[----:B------:R-:W-:Y:S02]  /*1f60*/  USHF.R.U32.HI UR10, URZ, 0x4, UR12 ;  /* 0x00000004ff0a7899 */ /* 0x000fe4000801160c */
[----:B------:R-:W-:Y:S02]  /*1f70*/  USHF.R.U32.HI UR12, URZ, 0x4, UR16 ;  /* 0x00000004ff0c7899 */ /* 0x000fe40008011610 */
[----:B------:R-:W-:Y:S02]  /*1f80*/  USGXT.U32 UR10, UR10, 0xe ;  /* 0x0000000e0a0a789a */ /* 0x000fe40008000000 */
[----:B------:R-:W-:Y:S02]  /*1f90*/  USGXT.U32 UR12, UR12, 0xe ;  /* 0x0000000e0c0c789a */ /* 0x000fe40008000000 */
[----:B------:R-:W-:Y:S02]  /*1fa0*/  UIADD3 UR16, UP0, UPT, UR10, 0x2, URZ ;  /* 0x000000020a107890 */ /* 0x000fe4000ff1e0ff */
[----:B------:R-:W-:Y:S01]  /*1fb0*/  UIADD3 UR30, UP1, UPT, UR12, 0x2, URZ ;  /* 0x000000020c1e7890 */ /* 0x000fe2000ff3e0ff */
[----:B------:R-:W-:Y:S01]  /*1fc0*/  UMOV UR5, URZ ;  /* 0x000000ff00057c82 */ /* 0x000fe20008000000 */
[----:B------:R-:W-:Y:S01]  /*1fd0*/  UMOV UR6, URZ ;  /* 0x000000ff00067c82 */ /* 0x000fe20008000000 */
[----:B------:R-:W-:-:S02]  /*1fe0*/  UIADD3.X UR17, UPT, UPT, UR5, -0x7fffbfe0, URZ, UP0, !UPT ;  /* 0x8000402005117890 */ /* 0x000fc400087fe4ff */
[----:B------:R-:W-:Y:S01]  /*1ff0*/  UIADD3.X UR31, UPT, UPT, UR6, -0x7fffbfe0, URZ, UP1, !UPT ;  /* 0x80004020061f7890 */ /* 0x000fe20008ffe4ff */
[----:B------:R-:W-:Y:S01]  /*2000*/  UMOV UR32, 0x0 ;  /* 0x0000000000207882 */ /* 0x000fe20000000000 */
[----:B------:R-:W-:Y:S01]  /*2010*/  UMOV UR33, 0x4200010 ;  /* 0x0420001000217882 */ /* 0x000fe20000000000 */
[----:B------:R-:W-:Y:S01]  /*2020*/  UMOV UR11, 0x80004020 ;  /* 0x80004020000b7882 */ /* 0x000fe20000000000 */
[----:B------:R-:W-:Y:S01]  /*2030*/  UMOV UR13, 0x80004020 ;  /* 0x80004020000d7882 */ /* 0x000fe20000000000 */
[----:B------:R-:W-:Y:S01]  /*2040*/  UMOV UR6, 0x0 ;  /* 0x0000000000067882 */ /* 0x000fe20000000000 */
[----:B------:R-:W-:Y:S01]  /*2050*/  UMOV UR7, 0x4200010 ;  /* 0x0420001000077882 */ /* 0x000fe20000000000 */
[----:B------:R2:W-:Y:S02]  /*2060*/  UTCQMMA gdesc[UR10], gdesc[UR12], tmem[UR23], tmem[UR32], idesc[UR33], UPT ;  /* 0x00ff200c0a0075ea */ /* 0x0005e4000b800317 */
[----:B------:R2:W-:Y:S01]  /*2070*/  UTCQMMA gdesc[UR16], gdesc[UR30], tmem[UR23], tmem[UR6], idesc[UR7], UPT ;  /* 0x00ff061e100075ea */ /* 0x0005e2000b800317 */
[----:B------:R-:W-:-:S02]  /*2080*/  NOP ;  /* 0x0000000000007918 */ /* 0x000fc40000000000 */
.L_x_63:
[----:B------:R-:W-:Y:S01]  /*2090*/  ELECT P0, URZ, PT ;  /* 0x0000000000ff782f */ /* 0x000fe20003800000 */
[----:B--2---:R-:W-:-:S03]  /*20a0*/  UIADD3 UR6, UPT, UPT, UR28, 0x9020, URZ ;  /* 0x000090201c067890 */ /* 0x004fc6000fffe0ff */
[----:B------:R-:W-:Y:S01]  /*20b0*/  ISETP.LT.U32.AND P0, PT, R68, 0x20, P0 ;  /* 0x000000204400780c */ /* 0x000fe20000701070 */
[----:B------:R-:W-:-:S12]  /*20c0*/  UMOV UR7, URZ ;  /* 0x000000ff00077c82 */ /* 0x000fd80008000000 */
[----:B------:R-:W-:Y:S01]  /*20d0*/  VOTEU.ANY UP0, P0 ;  /* 0x0000000000ff7886 */ /* 0x000fe20000000100 */
[----:B------:R-:W-:-:S04]  /*20e0*/  VOTEU.ANY UP1, P0 ;  /* 0x0000000000ff7886 */ /* 0x000fc80000020100 */
[----:B------:R-:W-:Y:S02]  /*20f0*/  @UP0 UMOV UR6, UR6 ;  /* 0x0000000600060c82 */ /* 0x000fe40008000000 */
[----:B------:R2:W-:Y:S01]  /*2100*/  @UP1 UTCBAR [UR6], URZ ;  /* 0x000000ff060013e9 */ /* 0x0005e200080000ff */
[----:B------:R-:W-:Y:S06]  /*2110*/  BAR.SYNC.DEFER_BLOCKING 0x0 ;  /* 0x0000000000007b1d */ /* 0x000fec0000010000 */
[----:B------:R-:W4:Y:S02]  /*2120*/  SYNCS.PHASECHK.TRANS64.TRYWAIT P0, [UR28+0x9020], R2 ;  /* 0x00902002ff0075a7 */ /* 0x000f24000800111c */
[----:B--2-4-:R-:W-:Y:S05]  /*2130*/  @!P0 BRA `(.L_x_64) ;  /* 0x0000000800448947 */ /* 0x014fea0003800000 */
.L_x_78:
[----:B------:R-:W-:Y:S02]  /*2140*/  UIADD3 UR9, UPT, UPT, UR9, 0x1, URZ ;  /* 0x0000000109097890 */ /* 0x000fe4000fffe0ff */
[----:B------:R-:W-:Y:S02]  /*2150*/  UIADD3 UR14, UPT, UPT, UR14, 0x40, URZ ;  /* 0x000000400e0e7890 */ /* 0x000fe4000fffe0ff */
[----:B------:R-:W-:-:S04]  /*2160*/  UISETP.NE.U32.AND UP0, UPT, UR9, 0x3, UPT ;  /* 0x000000030900788c */ /* 0x000fc8000bf05070 */
[----:B------:R-:W-:Y:S02]  /*2170*/  USEL UR5, URZ, 0x1, UP0 ;  /* 0x00000001ff057887 */ /* 0x000fe40008000000 */
[----:B------:R-:W-:Y:S02]  /*2180*/  USEL UR9, UR9, URZ, UP0 ;  /* 0x000000ff09097287 */ /* 0x000fe40008000000 */
[----:B-1----:R-:W-:Y:S02]  /*2190*/  UISETP.GE.AND UP0, UPT, UR14, UR29, UPT ;  /* 0x0000001d0e00728c */ /* 0x002fe4000bf06270 */
[----:B------:R-:W-:-:S07]  /*21a0*/  ULOP3.LUT UR4, UR4, UR5, URZ, 0x3c, !UPT ;  /* 0x0000000504047292 */ /* 0x000fce000f8e3cff */
[----:B------:R-:W-:Y:S05]  /*21b0*/  BRA.U !UP0, `(.L_x_65) ;  /* 0xfffffff908ec7547 */ /* 0x000fea000b83ffff */
.L_x_58:
[----:B--2-4-:R-:W-:Y:S01]  /*21c0*/  BAR.SYNC.DEFER_BLOCKING 0x0 ;  /* 0x0000000000007b1d */ /* 0x014fe20000010000 */
[----:B------:R-:W-:-:S05]  /*21d0*/  IMAD.SHL.U32 R2, R0, 0x40, RZ ;  /* 0x0000004000027824 */ /* 0x000fca00078e00ff */
[----:B------:R-:W-:Y:S04]  /*21e0*/  BSSY.RECONVERGENT B4, `(.L_x_66) ;  /* 0x0000004000047945 */ /* 0x000fe80003800200 */
[----:B------:R-:W-:Y:S05]  /*21f0*/  @P3 BRA `(.L_x_67) ;  /* 0x0000000000083947 */ /* 0x000fea0003800000 */
[----:B------:R-:W1:Y:S02]  /*2200*/  SYNCS.CCTL.IV [UR8+0x9000] ;  /* 0x00900000ff0079b1 */ /* 0x000e640008000008 */
[----:B-1----:R-:W1:Y:S02]  /*2210*/  SYNCS.CCTL.IV [UR8+0x9020] ;  /* 0x00902000ff0079b1 */ /* 0x002e640008000008 */
.L_x_67:
[----:B------:R-:W-:Y:S05]  /*2220*/  BSYNC.RECONVERGENT B4 ;  /* 0x0000000000047941 */ /* 0x000fea0003800200 */
.L_x_66:
[----:B-1----:R-:W-:Y:S06]  /*2230*/  BAR.SYNC.DEFER_BLOCKING 0x0 ;  /* 0x0000000000007b1d */ /* 0x002fec0000010000 */
[----:B------:R-:W-:Y:S04]  /*2240*/  BSSY.RECONVERGENT B4, `(.L_x_68) ;  /* 0x0000004000047945 */ /* 0x000fe80003800200 */
[----:B------:R-:W-:Y:S05]  /*2250*/  @P3 BRA `(.L_x_69) ;  /* 0x0000000000083947 */ /* 0x000fea0003800000 */
[----:B------:R-:W1:Y:S02]  /*2260*/  SYNCS.CCTL.IV [UR8+0x9008] ;  /* 0x00900800ff0079b1 */ /* 0x000e640008000008 */
[----:B-1----:R-:W1:Y:S02]  /*2270*/  SYNCS.CCTL.IV [UR8+0x9028] ;  /* 0x00902800ff0079b1 */ /* 0x002e640008000008 */
.L_x_69:
[----:B------:R-:W-:Y:S05]  /*2280*/  BSYNC.RECONVERGENT B4 ;  /* 0x0000000000047941 */ /* 0x000fea0003800200 */
.L_x_68:
[----:B-1----:R-:W-:Y:S06]  /*2290*/  BAR.SYNC.DEFER_BLOCKING 0x0 ;  /* 0x0000000000007b1d */ /* 0x002fec0000010000 */
[----:B------:R-:W-:Y:S04]  /*22a0*/  BSSY.RECONVERGENT B4, `(.L_x_70) ;  /* 0x0000004000047945 */ /* 0x000fe80003800200 */
[----:B------:R-:W-:Y:S05]  /*22b0*/  @P3 BRA `(.L_x_71) ;  /* 0x0000000000083947 */ /* 0x000fea0003800000 */
[----:B------:R-:W1:Y:S02]  /*22c0*/  SYNCS.CCTL.IV [UR8+0x9010] ;  /* 0x00901000ff0079b1 */ /* 0x000e640008000008 */
[----:B-1----:R-:W1:Y:S02]  /*22d0*/  SYNCS.CCTL.IV [UR8+0x9030] ;  /* 0x00903000ff0079b1 */ /* 0x002e640008000008 */
.L_x_71:
[----:B------:R-:W-:Y:S05]  /*22e0*/  BSYNC.RECONVERGENT B4 ;  /* 0x0000000000047941 */ /* 0x000fea0003800200 */
.L_x_70:
[----:B------:R-:W-:Y:S01]  /*22f0*/  USHF.L.U32 UR22, UR22, 0x15, URZ ;  /* 0x0000001516167899 */ /* 0x000fe200080006ff */
[----:B------:R-:W-:Y:S01]  /*2300*/  IMAD.SHL.U32 R3, R0, 0x10, RZ ;  /* 0x0000001000037824 */ /* 0x000fe200078e00ff */
[----:B------:R-:W-:Y:S01]  /*2310*/  LOP3.LUT R2, R2, 0x1800, RZ, 0xc0, !PT ;  /* 0x0000180002027812 */ /* 0x000fe200078ec0ff */
[C---:B---3--:R-:W-:Y:S01]  /*2320*/  IMAD.SHL.U32 R4, R0.reuse, 0x4, RZ ;  /* 0x0000000400047824 */ /* 0x048fe200078e00ff */
[----:B------:R-:W-:Y:S01]  /*2330*/  ULOP3.LUT UR22, UR22, 0x600000, URZ, 0xc0, !UPT ;  /* 0x0060000016167892 */ /* 0x000fe2000f8ec0ff */
[----:B------:R-:W-:Y:S01]  /*2340*/  IMAD.SHL.U32 R0, R0, 0x80, RZ ;  /* 0x0000008000007824 */ /* 0x000fe200078e00ff */
[----:B------:R-:W-:Y:S02]  /*2350*/  LOP3.LUT R3, R2, 0x70, R3, 0xf8, !PT ;  /* 0x0000007002037812 */ /* 0x000fe400078ef803 */
[----:B------:R-:W-:Y:S01]  /*2360*/  ELECT P0, URZ, PT ;  /* 0x0000000000ff782f */ /* 0x000fe20003800000 */
[----:B------:R-:W-:Y:S01]  /*2370*/  UIADD3 UR22, UPT, UPT, UR23, UR22, URZ ;  /* 0x0000001617167290 */ /* 0x000fe2000fffe0ff */
[----:B------:R-:W-:Y:S01]  /*2380*/  LOP3.LUT R3, R3, 0x40, R4, 0x78, !PT ;  /* 0x0000004003037812 */ /* 0x000fe200078e7804 */
[----:B------:R-:W-:Y:S01]  /*2390*/  UMOV UR9, UR19 ;  /* 0x0000001300097c82 */ /* 0x000fe20008000000 */
[----:B------:R-:W-:Y:S01]  /*23a0*/  ISETP.LT.U32.AND P0, PT, R68, 0x20, P0 ;  /* 0x000000204400780c */ /* 0x000fe20000701070 */
[----:B------:R-:W-:Y:S01]  /*23b0*/  UMOV UR10, UR15 ;  /* 0x0000000f000a7c82 */ /* 0x000fe20008000000 */
[----:B------:R-:W-:-:S04]  /*23c0*/  LOP3.LUT R0, R3, 0x780, R0, 0xf8, !PT ;  /* 0x0000078003007812 */ /* 0x000fc800078ef800 */
[----:B------:R-:W-:Y:S01]  /*23d0*/  LDTM.16dp32bit_t0_t15.x64 R4, tmem[UR22] ;  /* 0x00000016000479ee */ /* 0x000fe20008b00000 */
[----:B------:R-:W2:Y:S01]  /*23e0*/  LDTM.16dp32bit_t16_t31.x64 R4, tmem[UR22+0x40] ;  /* 0x00004016000479ee */ /* 0x000ea20008b20000 */
[C---:B------:R-:W-:Y:S01]  /*23f0*/  LOP3.LUT R2, R0.reuse, 0x10, RZ, 0x3c, !PT ;  /* 0x0000001000027812 */ /* 0x040fe200078e3cff */
[----:B------:R-:W-:Y:S01]  /*2400*/  NOP ;  /* 0x0000000000007918 */ /* 0x000fe20000000000 */
[----:B------:R-:W-:-:S03]  /*2410*/  LOP3.LUT R3, R0, 0x20, RZ, 0x3c, !PT ;  /* 0x0000002000037812 */ /* 0x000fc600078e3cff */
[----:B--2---:R-:W-:Y:S01]  /*2420*/  VOTEU.ANY UP1, P0 ;  /* 0x0000000000ff7886 */ /* 0x004fe20000020100 */
[----:B------:R-:W-:Y:S01]  /*2430*/  VOTEU.ANY UP0, P0 ;  /* 0x0000000000ff7886 */ /* 0x000fe20000000100 */
[----:B------:R-:W-:Y:S02]  /*2440*/  F2FP.SATFINITE.E4M3.F32.PACK_AB_MERGE_C R6, R7, R6, RZ ;  /* 0x000000060706723e */ /* 0x000fe400048070ff */
[----:B------:R-:W-:Y:S02]  /*2450*/  F2FP.SATFINITE.E4M3.F32.PACK_AB_MERGE_C R10, R11, R10, RZ ;  /* 0x0000000a0b0a723e */ /* 0x000fe400048070ff */
[----:B------:R-:W-:Y:S02]  /*2460*/  F2FP.SATFINITE.E4M3.F32.PACK_AB_MERGE_C R14, R15, R14, RZ ;  /* 0x0000000e0f0e723e */ /* 0x000fe400048070ff */
[----:B------:R-:W-:Y:S02]  /*2470*/  F2FP.SATFINITE.E4M3.F32.PACK_AB_MERGE_C R7, R19, R18, RZ ;  /* 0x000000121307723e */ /* 0x000fe400048070ff */
[----:B------:R-:W-:-:S02]  /*2480*/  F2FP.SATFINITE.E4M3.F32.PACK_AB_MERGE_C R22, R23, R22, RZ ;  /* 0x000000161716723e */ /* 0x000fc400048070ff */
[----:B------:R-:W-:Y:S02]  /*2490*/  F2FP.SATFINITE.E4M3.F32.PACK_AB_MERGE_C R26, R27, R26, RZ ;  /* 0x0000001a1b1a723e */ /* 0x000fe400048070ff */
        /* <DEDUP_REMOVED lines=10> */
[----:B------:R-:W-:-:S02]  /*2540*/  F2FP.SATFINITE.E4M3.F32.PACK_AB_MERGE_C R4, R5, R4, R6 ;  /* 0x000000040504723e */ /* 0x000fc40004807006 */
[----:B------:R-:W-:Y:S02]  /*2550*/  F2FP.SATFINITE.E4M3.F32.PACK_AB_MERGE_C R5, R9, R8, R10 ;  /* 0x000000080905723e */ /* 0x000fe4000480700a */
[----:B------:R-:W-:Y:S02]  /*2560*/  F2FP.SATFINITE.E4M3.F32.PACK_AB_MERGE_C R6, R13, R12, R14 ;  /* 0x0000000c0d06723e */ /* 0x000fe4000480700e */
[----:B------:R-:W-:Y:S02]  /*2570*/  F2FP.SATFINITE.E4M3.F32.PACK_AB_MERGE_C R7, R17, R16, R7 ;  /* 0x000000101107723e */ /* 0x000fe40004807007 */
[----:B------:R-:W-:Y:S02]  /*2580*/  F2FP.SATFINITE.E4M3.F32.PACK_AB_MERGE_C R20, R21, R20, R22 ;  /* 0x000000141514723e */ /* 0x000fe40004807016 */
[----:B------:R-:W-:Y:S01]  /*2590*/  F2FP.SATFINITE.E4M3.F32.PACK_AB_MERGE_C R21, R25, R24, R26 ;  /* 0x000000181915723e */ /* 0x000fe2000480701a */
[----:B-1----:R1:W-:Y:S01]  /*25a0*/  STS.128 [R0+UR8], R4 ;  /* 0x0000000400007988 */ /* 0x0023e20008000c08 */
[----:B------:R-:W-:-:S02]  /*25b0*/  F2FP.SATFINITE.E4M3.F32.PACK_AB_MERGE_C R22, R29, R28, R30 ;  /* 0x0000001c1d16723e */ /* 0x000fc4000480701e */
[----:B------:R-:W-:Y:S02]  /*25c0*/  F2FP.SATFINITE.E4M3.F32.PACK_AB_MERGE_C R23, R33, R32, R23 ;  /* 0x000000202117723e */ /* 0x000fe40004807017 */
[----:B------:R-:W-:Y:S02]  /*25d0*/  F2FP.SATFINITE.E4M3.F32.PACK_AB_MERGE_C R36, R37, R36, R38 ;  /* 0x000000242524723e */ /* 0x000fe40004807026 */
[----:B------:R-:W-:Y:S01]  /*25e0*/  F2FP.SATFINITE.E4M3.F32.PACK_AB_MERGE_C R37, R41, R40, R42 ;  /* 0x000000282925723e */ /* 0x000fe2000480702a */
[----:B------:R1:W-:Y:S01]  /*25f0*/  STS.128 [R2+UR8], R20 ;  /* 0x0000001402007988 */ /* 0x0003e20008000c08 */
[----:B------:R-:W-:Y:S02]  /*2600*/  F2FP.SATFINITE.E4M3.F32.PACK_AB_MERGE_C R38, R45, R44, R46 ;  /* 0x0000002c2d26723e */ /* 0x000fe4000480702e */
[----:B------:R-:W-:Y:S02]  /*2610*/  F2FP.SATFINITE.E4M3.F32.PACK_AB_MERGE_C R39, R49, R48, R50 ;  /* 0x000000303127723e */ /* 0x000fe40004807032 */
[----:B------:R-:W-:-:S02]  /*2620*/  F2FP.SATFINITE.E4M3.F32.PACK_AB_MERGE_C R52, R53, R52, R54 ;  /* 0x000000343534723e */ /* 0x000fc40004807036 */
[----:B------:R-:W-:Y:S01]  /*2630*/  F2FP.SATFINITE.E4M3.F32.PACK_AB_MERGE_C R53, R57, R56, R58 ;  /* 0x000000383935723e */ /* 0x000fe2000480703a */
[----:B------:R1:W-:Y:S01]  /*2640*/  STS.128 [R3+UR8], R36 ;  /* 0x0000002403007988 */ /* 0x0003e20008000c08 */
[----:B------:R-:W-:Y:S02]  /*2650*/  F2FP.SATFINITE.E4M3.F32.PACK_AB_MERGE_C R54, R61, R60, R62 ;  /* 0x0000003c3d36723e */ /* 0x000fe4000480703e */
[----:B------:R-:W-:Y:S02]  /*2660*/  F2FP.SATFINITE.E4M3.F32.PACK_AB_MERGE_C R55, R65, R64, R66 ;  /* 0x000000404137723e */ /* 0x000fe40004807042 */
[----:B------:R-:W-:-:S05]  /*2670*/  LOP3.LUT R8, R0, 0x30, RZ, 0x3c, !PT ;  /* 0x0000003000087812 */ /* 0x000fca00078e3cff */
[----:B------:R1:W-:Y:S01]  /*2680*/  STS.128 [R8+UR8], R52 ;  /* 0x0000003408007988 */ /* 0x0003e20008000c08 */
[----:B------:R2:W-:Y:S06]  /*2690*/  MEMBAR.ALL.CTA ;  /* 0x0000000000007992 */ /* 0x0005ec0000008000 */
[----:B--2---:R-:W2:Y:S02]  /*26a0*/  FENCE.VIEW.ASYNC.S ;  /* 0x00000000000073c6 */ /* 0x004ea40000000000 */
[----:B--2---:R-:W-:Y:S06]  /*26b0*/  BAR.SYNC.DEFER_BLOCKING 0x0 ;  /* 0x0000000000007b1d */ /* 0x004fec0000010000 */
[----:B------:R1:W-:Y:S01]  /*26c0*/  @UP1 UTMASTG.2D [UR8], [UR20] ;  /* 0x00000008140013b5 */ /* 0x0003e20008008000 */
[----:B------:R0:W-:Y:S01]  /*26d0*/  UTMACMDFLUSH ;  /* 0x00000000000079b7 */ /* 0x0001e20000000000 */
[----:B------:R-:W-:-:S04]  /*26e0*/  DEPBAR.LE SB0, 0x0 ;  /* 0x000080000000791a */ /* 0x000fc80000000000 */
[----:B------:R-:W-:Y:S08]  /*26f0*/  BAR.SYNC.DEFER_BLOCKING 0x0 ;  /* 0x0000000000007b1d */ /* 0x000ff00000010000 */
[----:B------:R-:W-:Y:S06]  /*2700*/  BAR.SYNC.DEFER_BLOCKING 0x0 ;  /* 0x0000000000007b1d */ /* 0x000fec0000010000 */
[----:B-1----:R-:W-:Y:S05]  /*2710*/  @P2 BRA `(.L_x_72) ;  /* 0x0000000000a02947 */ /* 0x002fea0003800000 */
[----:B------:R-:W1:Y:S01]  /*2720*/  S2UR UR5, SR_CgaCtaId ;  /* 0x00000000000579c3 */ /* 0x000e620000008800 */
[----:B------:R-:W-:Y:S01]  /*2730*/  NOP ;  /* 0x0000000000007918 */ /* 0x000fe20000000000 */
[----:B------:R-:W-:Y:S01]  /*2740*/  UMOV UR4, 0x50 ;  /* 0x0000005000047882 */ /* 0x000fe20000000000 */
[----:B------:R-:W-:Y:S02]  /*2750*/  IMAD.U32 R0, RZ, RZ, UR23 ;  /* 0x00000017ff007e24 */ /* 0x000fe4000f8e00ff */
[----:B------:R-:W-:Y:S02]  /*2760*/  IMAD.MOV.U32 R3, RZ, RZ, 0xf ;  /* 0x0000000fff037424 */ /* 0x000fe400078e00ff */
[----:B------:R-:W-:Y:S01]  /*2770*/  IMAD.MOV.U32 R7, RZ, RZ, 0x1 ;  /* 0x00000001ff077424 */ /* 0x000fe200078e00ff */
[----:B------:R-:W-:-:S04]  /*2780*/  LOP3.LUT R0, R0, 0xffff, RZ, 0xc0, !PT ;  /* 0x0000ffff00007812 */ /* 0x000fc800078ec0ff */
[----:B------:R-:W-:-:S05]  /*2790*/  SHF.R.U32.HI R0, RZ, 0x5, R0 ;  /* 0x00000005ff007819 */ /* 0x000fca0000011600 */
[----:B------:R-:W-:Y:S01]  /*27a0*/  VIADD R2, R0, 0x10 ;  /* 0x0000001000027836 */ /* 0x000fe20000000000 */
[----:B------:R-:W-:Y:S01]  /*27b0*/  SHF.L.U32 R0, R3, R0, RZ ;  /* 0x0000000003007219 */ /* 0x000fe200000006ff */
[----:B-1----:R-:W-:-:S03]  /*27c0*/  ULEA UR6, UR5, UR4, 0x18 ;  /* 0x0000000405067291 */ /* 0x002fc6000f8ec0ff */
[----:B------:R-:W-:-:S04]  /*27d0*/  SHF.L.U32 R3, R7, R2, RZ ;  /* 0x0000000207037219 */ /* 0x000fc800000006ff */
[----:B------:R-:W-:Y:S02]  /*27e0*/  LOP3.LUT R0, R3, R0, RZ, 0xfc, !PT ;  /* 0x0000000003007212 */ /* 0x000fe400078efcff */
[----:B------:R-:W1:Y:S02]  /*27f0*/  LDS R5, [UR6] ;  /* 0x00000006ff057984 */ /* 0x000e640008000800 */
[C---:B------:R-:W-:Y:S02]  /*2800*/  LOP3.LUT R2, R0.reuse, 0xffff, RZ, 0xc0, !PT ;  /* 0x0000ffff00027812 */ /* 0x040fe400078ec0ff */
[----:B-1----:R-:W-:-:S04]  /*2810*/  LOP3.LUT R3, R0, 0xffff, R5, 0x80, !PT ;  /* 0x0000ffff00037812 */ /* 0x002fc800078e8005 */
[----:B------:R-:W-:-:S13]  /*2820*/  ISETP.NE.AND P0, PT, R3, R2, PT ;  /* 0x000000020300720c */ /* 0x000fda0003f05270 */
[----:B------:R-:W-:Y:S05]  /*2830*/  @P0 BRA `(.L_x_73) ;  /* 0x0000000000500947 */ /* 0x000fea0003800000 */
[----:B------:R-:W-:Y:S02]  /*2840*/  SHF.R.U32.HI R5, RZ, 0x10, R5 ;  /* 0x00000010ff057819 */ /* 0x000fe40000011605 */
[----:B------:R-:W-:-:S04]  /*2850*/  SHF.R.U32.HI R2, RZ, 0x10, R0 ;  /* 0x00000010ff027819 */ /* 0x000fc80000011600 */
[----:B------:R-:W-:-:S04]  /*2860*/  LOP3.LUT R5, R5, R2, RZ, 0xc0, !PT ;  /* 0x0000000205057212 */ /* 0x000fc800078ec0ff */
[----:B------:R-:W-:-:S13]  /*2870*/  ISETP.NE.AND P0, PT, R5, R2, PT ;  /* 0x000000020500720c */ /* 0x000fda0003f05270 */
[----:B------:R-:W-:Y:S05]  /*2880*/  @P0 BRA `(.L_x_74) ;  /* 0x0000000000300947 */ /* 0x000fea0003800000 */
[----:B------:R-:W-:Y:S01]  /*2890*/  R2UR UR4, R0 ;  /* 0x00000000000472ca */ /* 0x000fe200000e0000 */
[----:B------:R-:W-:Y:S01]  /*28a0*/  VOTEU.ANY UR5, UPT, PT ;  /* 0x0000000000057886 */ /* 0x000fe200038e0100 */
[----:B------:R-:W1:Y:S01]  /*28b0*/  S2R R0, SR_LANEID ;  /* 0x0000000000007919 */ /* 0x000e620000000000 */
[----:B------:R-:W-:-:S10]  /*28c0*/  UFLO.U32 UR5, UR5 ;  /* 0x00000005000572bd */ /* 0x000fd400080e0000 */
[----:B------:R-:W-:-:S06]  /*28d0*/  ULOP3.LUT UR4, URZ, UR4, URZ, 0x33, !UPT ;  /* 0x00000004ff047292 */ /* 0x000fcc000f8e33ff */
[----:B------:R-:W-:-:S04]  /*28e0*/  IMAD.U32 R2, RZ, RZ, UR4 ;  /* 0x00000004ff027e24 */ /* 0x000fc8000f8e00ff */
[----:B------:R-:W2:Y:S02]  /*28f0*/  REDUX UR7, R2 ;  /* 0x00000000020773c4 */ /* 0x000ea40000000000 */
[----:B------:R3:W-:Y:S01]  /*2900*/  UTCATOMSWS.AND URZ, UR4 ;  /* 0x0000000400ff79e3 */ /* 0x0007e20008000000 */
[----:B-1----:R-:W-:Y:S01]  /*2910*/  ISETP.EQ.U32.AND P0, PT, R0, UR5, PT ;  /* 0x0000000500007c0c */ /* 0x002fe2000bf02070 */
[----:B--2---:R-:W-:-:S12]  /*2920*/  IMAD.U32 R0, RZ, RZ, UR7 ;  /* 0x00000007ff007e24 */ /* 0x004fd8000f8e00ff */
[----:B------:R3:W-:Y:S01]  /*2930*/  @P0 ATOMS.AND RZ, [UR6], R0 ;  /* 0x00000000ffff098c */ /* 0x0007e2000a800006 */
[----:B------:R-:W-:Y:S05]  /*2940*/  BRA `(.L_x_72) ;  /* 0x0000000000147947 */ /* 0x000fea0003800000 */
.L_x_74:
[----:B------:R-:W-:-:S07]  /*2950*/  MOV R2, 0x2970 ;  /* 0x0000297000027802 */ /* 0x000fce0000000f00 */
[----:B------:R-:W-:Y:S05]  /*2960*/  CALL.REL.NOINC `($__internal_0_$__cuda_sm10x_tcgen05_guardrail_trap_col_being_dealloced_not_returned_by_alloc) ;  /* 0x0000000000447944 */ /* 0x000fea0003c00000 */
[----:B------:R-:W-:Y:S05]  /*2970*/  BRA `(.L_x_72) ;  /* 0x0000000000087947 */ /* 0x000fea0003800000 */
.L_x_73:
[----:B------:R-:W-:-:S07]  /*2980*/  MOV R2, 0x29a0 ;  /* 0x000029a000027802 */ /* 0x000fce0000000f00 */
[----:B------:R-:W-:Y:S05]  /*2990*/  CALL.REL.NOINC `($__internal_2_$__cuda_sm10x_tcgen05_guardrail_trap_unallocated_columns_being_dealloced) ;  /* 0x0000000000507944 */ /* 0x000fea0003c00000 */
.L_x_72:
[----:B------:R-:W-:Y:S01]  /*29a0*/  NOP ;  /* 0x0000000000007918 */ /* 0x000fe20000000000 */
[----:B---3--:R-:W-:Y:S05]  /*29b0*/  EXIT ;  /* 0x000000000000794d */ /* 0x008fea0003800000 */
.L_x_59:
[----:B------:R-:W1:Y:S02]  /*29c0*/  SYNCS.PHASECHK.TRANS64.TRYWAIT P0, [UR8+0x9000], RZ ;  /* 0x009000ffff0075a7 */ /* 0x000e640008001108 */
[----:B-1----:R-:W-:Y:S05]  /*29d0*/  @!P0 BRA `(.L_x_59) ;  /* 0xfffffffc00f88947 */ /* 0x002fea000383ffff */
[----:B------:R-:W-:Y:S05]  /*29e0*/  BRA `(.L_x_75) ;  /* 0xfffffff0004c7947 */ /* 0x000fea000383ffff */
.L_x_61:
[----:B------:R-:W1:Y:S02]  /*29f0*/  SYNCS.PHASECHK.TRANS64.TRYWAIT P1, [UR8+0x9020], RZ ;  /* 0x009020ffff0075a7 */ /* 0x000e640008021108 */
[----:B-1----:R-:W-:Y:S05]  /*2a00*/  @!P1 BRA `(.L_x_61) ;  /* 0xfffffffc00f89947 */ /* 0x002fea000383ffff */
[----:B------:R-:W-:Y:S05]  /*2a10*/  BRA `(.L_x_76) ;  /* 0xfffffff000c07947 */ /* 0x000fea000383ffff */
.L_x_62:
[----:B------:R-:W2:Y:S02]  /*2a20*/  SYNCS.PHASECHK.TRANS64.TRYWAIT P0, [UR28+0x9000], R2 ;  /* 0x00900002ff0075a7 */ /* 0x000ea4000800111c */
[----:B--2---:R-:W-:Y:S05]  /*2a30*/  @!P0 BRA `(.L_x_62) ;  /* 0xfffffffc00f88947 */ /* 0x004fea000383ffff */
[----:B------:R-:W-:Y:S05]  /*2a40*/  BRA `(.L_x_77) ;  /* 0xfffffff400407947 */ /* 0x000fea000383ffff */
.L_x_64:
[----:B------:R-:W2:Y:S02]  /*2a50*/  SYNCS.PHASECHK.TRANS64.TRYWAIT P0, [UR28+0x9020], R2 ;  /* 0x00902002ff0075a7 */ /* 0x000ea4000800111c */
[----:B--2---:R-:W-:Y:S05]  /*2a60*/  @!P0 BRA `(.L_x_64) ;  /* 0xfffffffc00f88947 */ /* 0x004fea000383ffff */
[----:B------:R-:W-:Y:S05]  /*2a70*/  BRA `(.L_x_78) ;  /* 0xfffffff400b07947 */ /* 0x000fea000383ffff */
        .weak           $__internal_0_$__cuda_sm10x_tcgen05_guardrail_trap_col_being_dealloced_not_returned_by_alloc
        .type           $__internal_0_$__cuda_sm10x_tcgen05_guardrail_trap_col_being_dealloced_not_returned_by_alloc,@function
        .size           $__internal_0_$__cuda_sm10x_tcgen05_guardrail_trap_col_being_dealloced_not_returned_by_alloc,($__internal_1_$__cuda_sm10x_tcgen05_guardrail_trap_phase_invalid_during_alloc - $__internal_0_$__cuda_sm10x_tcgen05_guardrail_trap_col_being_dealloced_not_returned_by_alloc)
$__internal_0_$__cuda_sm10x_tcgen05_guardrail_trap_col_being_dealloced_not_returned_by_alloc:
[----:B------:R-:W-:Y:S05]  /*2a80*/  BPT.TRAP 0x1 ;  /* 0x000000040000795c */ /* 0x000fea0000300000 */
[----:B------:R-:W-:-:S04]  /*2a90*/  IMAD.MOV.U32 R3, RZ, RZ, 0x0 ;  /* 0x00000000ff037424 */ /* 0x000fc800078e00ff */
[----:B------:R-:W-:Y:S05]  /*2aa0*/  RET.REL.NODEC R2 `(gluon_tcgen05) ;  /* 0xffffffd402547950 */ /* 0x000fea0003c3ffff */
        .weak           $__internal_1_$__cuda_sm10x_tcgen05_guardrail_trap_phase_invalid_during_alloc
        .type           $__internal_1_$__cuda_sm10x_tcgen05_guardrail_trap_phase_invalid_during_alloc,@function
        .size           $__internal_1_$__cuda_sm10x_tcgen05_guardrail_trap_phase_invalid_during_alloc,($__internal_2_$__cuda_sm10x_tcgen05_guardrail_trap_unallocated_columns_being_dealloced - $__internal_1_$__cuda_sm10x_tcgen05_guardrail_trap_phase_invalid_during_alloc)
$__internal_1_$__cuda_sm10x_tcgen05_guardrail_trap_phase_invalid_during_alloc:
[----:B------:R-:W-:Y:S05]  /*2ab0*/  BPT.TRAP 0x1 ;  /* 0x000000040000795c */ /* 0x000fea0000300000 */
[----:B------:R-:W-:-:S04]  /*2ac0*/  IMAD.MOV.U32 R3, RZ, RZ, 0x0 ;  /* 0x00000000ff037424 */ /* 0x000fc800078e00ff */
[----:B------:R-:W-:Y:S05]  /*2ad0*/  RET.REL.NODEC R2 `(gluon_tcgen05) ;  /* 0xffffffd402487950 */ /* 0x000fea0003c3ffff */
        .weak           $__internal_2_$__cuda_sm10x_tcgen05_guardrail_trap_unallocated_columns_being_dealloced
        .type           $__internal_2_$__cuda_sm10x_tcgen05_guardrail_trap_unallocated_columns_being_dealloced,@function
        .size           $__internal_2_$__cuda_sm10x_tcgen05_guardrail_trap_unallocated_columns_being_dealloced,(.L_x_82 - $__internal_2_$__cuda_sm10x_tcgen05_guardrail_trap_unallocated_columns_being_dealloced)
$__internal_2_$__cuda_sm10x_tcgen05_guardrail_trap_unallocated_columns_being_dealloced:
[----:B------:R-:W-:Y:S05]  /*2ae0*/  BPT.TRAP 0x1 ;  /* 0x000000040000795c */ /* 0x000fea0000300000 */
[----:B------:R-:W-:-:S04]  /*2af0*/  IMAD.MOV.U32 R3, RZ, RZ, 0x0 ;  /* 0x00000000ff037424 */ /* 0x000fc800078e00ff */
[----:B------:R-:W-:Y:S05]  /*2b00*/  RET.REL.NODEC R2 `(gluon_tcgen05) ;  /* 0xffffffd4023c7950 */ /* 0x000fea0003c3ffff */
.L_x_79:
[----:B------:R-:W-:-:S00]  /*2b10*/  BRA `(.L_x_79) ;  /* 0xfffffffc00fc7947 */ /* 0x000fc0000383ffff */
[----:B------:R-:W-:-:S00]  /*2b20*/  NOP ;  /* 0x0000000000007918 */ /* 0x000fc00000000000 */
        /* <DEDUP_REMOVED lines=13> */
.L_x_82:


//--------------------- .nv.shared.gluon_tcgen05  --------------------------
	.section	.nv.shared.gluon_tcgen05,"aw",@nobits
	.sectionflags	@""
	.align	16
	.zero		1024


//--------------------- .nv.shared.reserved.0     --------------------------
	.section	.nv.shared.reserved.0,"aw",@nobits
	.align	8
	.weak		__nv_reservedSMEM_offset_0_alias
	.size		__nv_reservedSMEM_offset_0_alias, 0, 64
	.other		__nv_reservedSMEM_offset_0_alias,@"STO_CUDA_RESERVED_SHARED STV_DEFAULT"
__nv_reservedSMEM_offset_0_alias:
	.zero		0
.nv.shared.reserved.0:
	.zero		64
	.weak		__nv_reservedSMEM_allocation_phase
	.type		__nv_reservedSMEM_allocation_phase,@object
	.size		__nv_reservedSMEM_allocation_phase,(.L_0 - __nv_reservedSMEM_allocation_phase)
__nv_reservedSMEM_allocation_phase:
	.zero		1
.L_0:
	.zero		7
	.weak		__nv_reservedSMEM_devtool_atexit_pc
	.type		__nv_reservedSMEM_devtool_atexit_pc,@object
	.size		__nv_reservedSMEM_devtool_atexit_pc,(__nv_reservedSMEM_allocation_mask - __nv_reservedSMEM_devtool_atexit_pc)
__nv_reservedSMEM_devtool_atexit_pc:
	.zero		8
	.weak		__nv_reservedSMEM_allocation_mask
	.type		__nv_reservedSMEM_allocation_mask,@object
	.size		__nv_reservedSMEM_allocation_mask,(.L_2 - __nv_reservedSMEM_allocation_mask)
__nv_reservedSMEM_allocation_mask:
	.zero		4
.L_2:


//--------------------- .nv.constant0.gluon_tcgen05 --------------------------
	.section	.nv.constant0.gluon_tcgen05,"a",@progbits
	.sectionflags	@""
	.align	4
.nv.constant0.gluon_tcgen05:
	.zero		976


//--------------------- SYMBOLS --------------------------

	.type		.nv.reservedSmem.offset0,@object
	.size		.nv.reservedSmem.offset0,0x4
	.type		.nv.reservedSmem.cap,@object
	.size		.nv.reservedSmem.cap,0x4
